//
// Generated by NVIDIA NVVM Compiler
//
// Compiler Build ID: CL-36424714
// Cuda compilation tools, release 13.0, V13.0.88
// Based on NVVM 20.0.0
//

.version 9.0
.target sm_100
.address_size 64

	// .globl	_Z22matrix_multiply_simplePfS_S_m
// _ZZ15matrix_multiplyPfS_S_mE7ma_tile has been demoted
// _ZZ15matrix_multiplyPfS_S_mE7mb_tile has been demoted

.visible .entry _Z22matrix_multiply_simplePfS_S_m(
	.param .u64 .ptr .align 1 _Z22matrix_multiply_simplePfS_S_m_param_0,
	.param .u64 .ptr .align 1 _Z22matrix_multiply_simplePfS_S_m_param_1,
	.param .u64 .ptr .align 1 _Z22matrix_multiply_simplePfS_S_m_param_2,
	.param .u64 _Z22matrix_multiply_simplePfS_S_m_param_3
)
{
	.reg .pred 	%p<10>;
	.reg .b32 	%r<9>;
	.reg .b32 	%f<68>;
	.reg .b64 	%rd<105>;

	ld.param.u64 	%rd25, [_Z22matrix_multiply_simplePfS_S_m_param_0];
	ld.param.u64 	%rd26, [_Z22matrix_multiply_simplePfS_S_m_param_1];
	ld.param.u64 	%rd24, [_Z22matrix_multiply_simplePfS_S_m_param_3];
	cvta.to.global.u64 	%rd1, %rd26;
	cvta.to.global.u64 	%rd2, %rd25;
	mov.u32 	%r3, %ctaid.y;
	mov.u32 	%r4, %ntid.y;
	mov.u32 	%r5, %tid.y;
	mad.lo.s32 	%r1, %r3, %r4, %r5;
	mov.u32 	%r6, %ctaid.x;
	mov.u32 	%r7, %ntid.x;
	mov.u32 	%r8, %tid.x;
	mad.lo.s32 	%r2, %r6, %r7, %r8;
	setp.eq.s64 	%p1, %rd24, 0;
	mov.f32 	%f67, 0f00000000;
	@%p1 bra 	$L__BB0_12;
	cvt.u64.u32 	%rd28, %r1;
	mul.lo.s64 	%rd3, %rd24, %rd28;
	cvt.s64.s32 	%rd4, %r2;
	and.b64  	%rd5, %rd24, 7;
	setp.lt.u64 	%p2, %rd24, 8;
	mov.f32 	%f67, 0f00000000;
	mov.b64 	%rd103, 0;
	@%p2 bra 	$L__BB0_4;
	and.b64  	%rd103, %rd24, -8;
	shl.b64 	%rd29, %rd4, 2;
	add.s64 	%rd100, %rd1, %rd29;
	shl.b64 	%rd8, %rd24, 5;
	shl.b64 	%rd30, %rd3, 2;
	add.s64 	%rd31, %rd30, %rd2;
	add.s64 	%rd99, %rd31, 16;
	shl.b64 	%rd10, %rd24, 2;
	mov.f32 	%f67, 0f00000000;
	mov.u64 	%rd101, %rd103;
$L__BB0_3:
	.pragma "nounroll";
	ld.global.f32 	%f17, [%rd99+-16];
	ld.global.f32 	%f18, [%rd100];
	fma.rn.f32 	%f19, %f17, %f18, %f67;
	ld.global.f32 	%f20, [%rd99+-12];
	add.s64 	%rd32, %rd100, %rd10;
	ld.global.f32 	%f21, [%rd32];
	fma.rn.f32 	%f22, %f20, %f21, %f19;
	ld.global.f32 	%f23, [%rd99+-8];
	add.s64 	%rd33, %rd32, %rd10;
	ld.global.f32 	%f24, [%rd33];
	fma.rn.f32 	%f25, %f23, %f24, %f22;
	ld.global.f32 	%f26, [%rd99+-4];
	add.s64 	%rd34, %rd33, %rd10;
	ld.global.f32 	%f27, [%rd34];
	fma.rn.f32 	%f28, %f26, %f27, %f25;
	ld.global.f32 	%f29, [%rd99];
	add.s64 	%rd35, %rd34, %rd10;
	ld.global.f32 	%f30, [%rd35];
	fma.rn.f32 	%f31, %f29, %f30, %f28;
	ld.global.f32 	%f32, [%rd99+4];
	add.s64 	%rd36, %rd35, %rd10;
	ld.global.f32 	%f33, [%rd36];
	fma.rn.f32 	%f34, %f32, %f33, %f31;
	ld.global.f32 	%f35, [%rd99+8];
	add.s64 	%rd37, %rd36, %rd10;
	ld.global.f32 	%f36, [%rd37];
	fma.rn.f32 	%f37, %f35, %f36, %f34;
	ld.global.f32 	%f38, [%rd99+12];
	add.s64 	%rd38, %rd37, %rd10;
	ld.global.f32 	%f39, [%rd38];
	fma.rn.f32 	%f67, %f38, %f39, %f37;
	add.s64 	%rd101, %rd101, -8;
	add.s64 	%rd100, %rd100, %rd8;
	add.s64 	%rd99, %rd99, 32;
	setp.ne.s64 	%p3, %rd101, 0;
	@%p3 bra 	$L__BB0_3;
$L__BB0_4:
	setp.eq.s64 	%p4, %rd5, 0;
	@%p4 bra 	$L__BB0_12;
	and.b64  	%rd18, %rd24, 3;
	setp.lt.u64 	%p5, %rd5, 4;
	@%p5 bra 	$L__BB0_7;
	add.s64 	%rd39, %rd103, %rd3;
	shl.b64 	%rd40, %rd39, 2;
	add.s64 	%rd41, %rd2, %rd40;
	ld.global.f32 	%f41, [%rd41];
	mad.lo.s64 	%rd42, %rd103, %rd24, %rd4;
	shl.b64 	%rd43, %rd42, 2;
	add.s64 	%rd44, %rd1, %rd43;
	ld.global.f32 	%f42, [%rd44];
	fma.rn.f32 	%f43, %f41, %f42, %f67;
	add.s64 	%rd45, %rd103, 1;
	and.b64  	%rd46, %rd45, 4294967295;
	add.s64 	%rd47, %rd46, %rd3;
	shl.b64 	%rd48, %rd47, 2;
	add.s64 	%rd49, %rd2, %rd48;
	ld.global.f32 	%f44, [%rd49];
	mad.lo.s64 	%rd50, %rd46, %rd24, %rd4;
	shl.b64 	%rd51, %rd50, 2;
	add.s64 	%rd52, %rd1, %rd51;
	ld.global.f32 	%f45, [%rd52];
	fma.rn.f32 	%f46, %f44, %f45, %f43;
	add.s64 	%rd53, %rd103, 2;
	and.b64  	%rd54, %rd53, 4294967295;
	add.s64 	%rd55, %rd54, %rd3;
	shl.b64 	%rd56, %rd55, 2;
	add.s64 	%rd57, %rd2, %rd56;
	ld.global.f32 	%f47, [%rd57];
	mad.lo.s64 	%rd58, %rd54, %rd24, %rd4;
	shl.b64 	%rd59, %rd58, 2;
	add.s64 	%rd60, %rd1, %rd59;
	ld.global.f32 	%f48, [%rd60];
	fma.rn.f32 	%f49, %f47, %f48, %f46;
	add.s64 	%rd61, %rd103, 3;
	and.b64  	%rd62, %rd61, 4294967295;
	add.s64 	%rd63, %rd62, %rd3;
	shl.b64 	%rd64, %rd63, 2;
	add.s64 	%rd65, %rd2, %rd64;
	ld.global.f32 	%f50, [%rd65];
	mad.lo.s64 	%rd66, %rd62, %rd24, %rd4;
	shl.b64 	%rd67, %rd66, 2;
	add.s64 	%rd68, %rd1, %rd67;
	ld.global.f32 	%f51, [%rd68];
	fma.rn.f32 	%f67, %f50, %f51, %f49;
	add.s64 	%rd69, %rd103, 4;
	and.b64  	%rd103, %rd69, 4294967295;
$L__BB0_7:
	setp.eq.s64 	%p6, %rd18, 0;
	@%p6 bra 	$L__BB0_12;
	setp.eq.s64 	%p7, %rd18, 1;
	@%p7 bra 	$L__BB0_10;
	add.s64 	%rd70, %rd103, %rd3;
	shl.b64 	%rd71, %rd70, 2;
	add.s64 	%rd72, %rd2, %rd71;
	ld.global.f32 	%f53, [%rd72];
	mad.lo.s64 	%rd73, %rd103, %rd24, %rd4;
	shl.b64 	%rd74, %rd73, 2;
	add.s64 	%rd75, %rd1, %rd74;
	ld.global.f32 	%f54, [%rd75];
	fma.rn.f32 	%f55, %f53, %f54, %f67;
	add.s64 	%rd76, %rd103, 1;
	and.b64  	%rd77, %rd76, 4294967295;
	add.s64 	%rd78, %rd77, %rd3;
	shl.b64 	%rd79, %rd78, 2;
	add.s64 	%rd80, %rd2, %rd79;
	ld.global.f32 	%f56, [%rd80];
	mad.lo.s64 	%rd81, %rd77, %rd24, %rd4;
	shl.b64 	%rd82, %rd81, 2;
	add.s64 	%rd83, %rd1, %rd82;
	ld.global.f32 	%f57, [%rd83];
	fma.rn.f32 	%f67, %f56, %f57, %f55;
	add.s64 	%rd84, %rd103, 2;
	and.b64  	%rd103, %rd84, 4294967295;
$L__BB0_10:
	and.b64  	%rd85, %rd24, 1;
	setp.eq.b64 	%p8, %rd85, 1;
	not.pred 	%p9, %p8;
	@%p9 bra 	$L__BB0_12;
	add.s64 	%rd86, %rd103, %rd3;
	shl.b64 	%rd87, %rd86, 2;
	add.s64 	%rd88, %rd2, %rd87;
	ld.global.f32 	%f58, [%rd88];
	mad.lo.s64 	%rd89, %rd103, %rd24, %rd4;
	shl.b64 	%rd90, %rd89, 2;
	add.s64 	%rd91, %rd1, %rd90;
	ld.global.f32 	%f59, [%rd91];
	fma.rn.f32 	%f67, %f58, %f59, %f67;
$L__BB0_12:
	ld.param.u64 	%rd98, [_Z22matrix_multiply_simplePfS_S_m_param_2];
	cvta.to.global.u64 	%rd92, %rd98;
	cvt.u64.u32 	%rd93, %r1;
	cvt.s64.s32 	%rd94, %r2;
	mad.lo.s64 	%rd95, %rd24, %rd93, %rd94;
	shl.b64 	%rd96, %rd95, 2;
	add.s64 	%rd97, %rd92, %rd96;
	st.global.f32 	[%rd97], %f67;
	ret;

}
	// .globl	_Z15matrix_multiplyPfS_S_m
.visible .entry _Z15matrix_multiplyPfS_S_m(
	.param .u64 .ptr .align 1 _Z15matrix_multiplyPfS_S_m_param_0,
	.param .u64 .ptr .align 1 _Z15matrix_multiplyPfS_S_m_param_1,
	.param .u64 .ptr .align 1 _Z15matrix_multiplyPfS_S_m_param_2,
	.param .u64 _Z15matrix_multiplyPfS_S_m_param_3
)
{
	.reg .pred 	%p<5>;
	.reg .b32 	%r<40>;
	.reg .b32 	%f<163>;
	.reg .b64 	%rd<51>;
	// demoted variable
	.shared .align 4 .b8 _ZZ15matrix_multiplyPfS_S_mE7ma_tile[1024];
	// demoted variable
	.shared .align 4 .b8 _ZZ15matrix_multiplyPfS_S_mE7mb_tile[1024];
	ld.param.u64 	%rd9, [_Z15matrix_multiplyPfS_S_m_param_3];
	mov.u32 	%r1, %tid.x;
	mov.u32 	%r2, %tid.y;
	mov.u32 	%r12, %ctaid.y;
	mov.u32 	%r13, %ntid.y;
	mad.lo.s32 	%r3, %r12, %r13, %r2;
	mov.u32 	%r14, %ctaid.x;
	mov.u32 	%r15, %ntid.x;
	mad.lo.s32 	%r4, %r14, %r15, %r1;
	shr.u64 	%rd1, %rd9, 4;
	setp.lt.u64 	%p1, %rd9, 16;
	mov.f32 	%f162, 0f00000000;
	@%p1 bra 	$L__BB1_7;
	cvt.u64.u32 	%rd10, %r3;
	cvt.u64.u32 	%rd11, %r1;
	mad.lo.s64 	%rd2, %rd9, %rd10, %rd11;
	shl.b32 	%r17, %r2, 6;
	mov.u32 	%r18, _ZZ15matrix_multiplyPfS_S_mE7ma_tile;
	add.s32 	%r5, %r18, %r17;
	setp.eq.s64 	%p2, %rd1, 1;
	mov.f32 	%f162, 0f00000000;
	mov.b32 	%r39, 0;
	@%p2 bra 	$L__BB1_5;
	and.b64  	%rd50, %rd1, 1152921504606846974;
	mov.f32 	%f162, 0f00000000;
	mov.b32 	%r38, 16;
	cvt.s64.s32 	%rd18, %r4;
	mov.u32 	%r37, %r2;
$L__BB1_3:
	ld.param.u64 	%rd47, [_Z15matrix_multiplyPfS_S_m_param_1];
	ld.param.u64 	%rd45, [_Z15matrix_multiplyPfS_S_m_param_0];
	add.s32 	%r20, %r38, -16;
	cvt.u64.u32 	%rd12, %r20;
	add.s64 	%rd13, %rd2, %rd12;
	cvta.to.global.u64 	%rd14, %rd45;
	shl.b64 	%rd15, %rd13, 2;
	add.s64 	%rd16, %rd14, %rd15;
	ld.global.f32 	%f11, [%rd16];
	shl.b32 	%r22, %r1, 2;
	add.s32 	%r23, %r5, %r22;
	st.shared.f32 	[%r23], %f11;
	cvt.u64.u32 	%rd17, %r37;
	mad.lo.s64 	%rd19, %rd9, %rd17, %rd18;
	cvta.to.global.u64 	%rd20, %rd47;
	shl.b64 	%rd21, %rd19, 2;
	add.s64 	%rd22, %rd20, %rd21;
	ld.global.f32 	%f12, [%rd22];
	mov.u32 	%r25, _ZZ15matrix_multiplyPfS_S_mE7mb_tile;
	add.s32 	%r26, %r25, %r22;
	add.s32 	%r27, %r26, %r17;
	st.shared.f32 	[%r27], %f12;
	bar.sync 	0;
	ld.shared.f32 	%f13, [%r5];
	ld.shared.f32 	%f14, [%r26];
	fma.rn.f32 	%f15, %f13, %f14, %f162;
	ld.shared.f32 	%f16, [%r5+4];
	ld.shared.f32 	%f17, [%r26+64];
	fma.rn.f32 	%f18, %f16, %f17, %f15;
	ld.shared.f32 	%f19, [%r5+8];
	ld.shared.f32 	%f20, [%r26+128];
	fma.rn.f32 	%f21, %f19, %f20, %f18;
	ld.shared.f32 	%f22, [%r5+12];
	ld.shared.f32 	%f23, [%r26+192];
	fma.rn.f32 	%f24, %f22, %f23, %f21;
	ld.shared.f32 	%f25, [%r5+16];
	ld.shared.f32 	%f26, [%r26+256];
	fma.rn.f32 	%f27, %f25, %f26, %f24;
	ld.shared.f32 	%f28, [%r5+20];
	ld.shared.f32 	%f29, [%r26+320];
	fma.rn.f32 	%f30, %f28, %f29, %f27;
	ld.shared.f32 	%f31, [%r5+24];
	ld.shared.f32 	%f32, [%r26+384];
	fma.rn.f32 	%f33, %f31, %f32, %f30;
	ld.shared.f32 	%f34, [%r5+28];
	ld.shared.f32 	%f35, [%r26+448];
	fma.rn.f32 	%f36, %f34, %f35, %f33;
	ld.shared.f32 	%f37, [%r5+32];
	ld.shared.f32 	%f38, [%r26+512];
	fma.rn.f32 	%f39, %f37, %f38, %f36;
	ld.shared.f32 	%f40, [%r5+36];
	ld.shared.f32 	%f41, [%r26+576];
	fma.rn.f32 	%f42, %f40, %f41, %f39;
	ld.shared.f32 	%f43, [%r5+40];
	ld.shared.f32 	%f44, [%r26+640];
	fma.rn.f32 	%f45, %f43, %f44, %f42;
	ld.shared.f32 	%f46, [%r5+44];
	ld.shared.f32 	%f47, [%r26+704];
	fma.rn.f32 	%f48, %f46, %f47, %f45;
	ld.shared.f32 	%f49, [%r5+48];
	ld.shared.f32 	%f50, [%r26+768];
	fma.rn.f32 	%f51, %f49, %f50, %f48;
	ld.shared.f32 	%f52, [%r5+52];
	ld.shared.f32 	%f53, [%r26+832];
	fma.rn.f32 	%f54, %f52, %f53, %f51;
	ld.shared.f32 	%f55, [%r5+56];
	ld.shared.f32 	%f56, [%r26+896];
	fma.rn.f32 	%f57, %f55, %f56, %f54;
	ld.shared.f32 	%f58, [%r5+60];
	ld.shared.f32 	%f59, [%r26+960];
	fma.rn.f32 	%f60, %f58, %f59, %f57;
	bar.sync 	0;
	ld.global.f32 	%f61, [%rd16+64];
	st.shared.f32 	[%r23], %f61;
	add.s32 	%r28, %r37, 16;
	cvt.u64.u32 	%rd23, %r28;
	mad.lo.s64 	%rd24, %rd9, %rd23, %rd18;
	shl.b64 	%rd25, %rd24, 2;
	add.s64 	%rd26, %rd20, %rd25;
	ld.global.f32 	%f62, [%rd26];
	st.shared.f32 	[%r27], %f62;
	bar.sync 	0;
	ld.shared.f32 	%f63, [%r5];
	ld.shared.f32 	%f64, [%r26];
	fma.rn.f32 	%f65, %f63, %f64, %f60;
	ld.shared.f32 	%f66, [%r5+4];
	ld.shared.f32 	%f67, [%r26+64];
	fma.rn.f32 	%f68, %f66, %f67, %f65;
	ld.shared.f32 	%f69, [%r5+8];
	ld.shared.f32 	%f70, [%r26+128];
	fma.rn.f32 	%f71, %f69, %f70, %f68;
	ld.shared.f32 	%f72, [%r5+12];
	ld.shared.f32 	%f73, [%r26+192];
	fma.rn.f32 	%f74, %f72, %f73, %f71;
	ld.shared.f32 	%f75, [%r5+16];
	ld.shared.f32 	%f76, [%r26+256];
	fma.rn.f32 	%f77, %f75, %f76, %f74;
	ld.shared.f32 	%f78, [%r5+20];
	ld.shared.f32 	%f79, [%r26+320];
	fma.rn.f32 	%f80, %f78, %f79, %f77;
	ld.shared.f32 	%f81, [%r5+24];
	ld.shared.f32 	%f82, [%r26+384];
	fma.rn.f32 	%f83, %f81, %f82, %f80;
	ld.shared.f32 	%f84, [%r5+28];
	ld.shared.f32 	%f85, [%r26+448];
	fma.rn.f32 	%f86, %f84, %f85, %f83;
	ld.shared.f32 	%f87, [%r5+32];
	ld.shared.f32 	%f88, [%r26+512];
	fma.rn.f32 	%f89, %f87, %f88, %f86;
	ld.shared.f32 	%f90, [%r5+36];
	ld.shared.f32 	%f91, [%r26+576];
	fma.rn.f32 	%f92, %f90, %f91, %f89;
	ld.shared.f32 	%f93, [%r5+40];
	ld.shared.f32 	%f94, [%r26+640];
	fma.rn.f32 	%f95, %f93, %f94, %f92;
	ld.shared.f32 	%f96, [%r5+44];
	ld.shared.f32 	%f97, [%r26+704];
	fma.rn.f32 	%f98, %f96, %f97, %f95;
	ld.shared.f32 	%f99, [%r5+48];
	ld.shared.f32 	%f100, [%r26+768];
	fma.rn.f32 	%f101, %f99, %f100, %f98;
	ld.shared.f32 	%f102, [%r5+52];
	ld.shared.f32 	%f103, [%r26+832];
	fma.rn.f32 	%f104, %f102, %f103, %f101;
	ld.shared.f32 	%f105, [%r5+56];
	ld.shared.f32 	%f106, [%r26+896];
	fma.rn.f32 	%f107, %f105, %f106, %f104;
	ld.shared.f32 	%f108, [%r5+60];
	ld.shared.f32 	%f109, [%r26+960];
	fma.rn.f32 	%f162, %f108, %f109, %f107;
	bar.sync 	0;
	add.s32 	%r38, %r38, 32;
	add.s32 	%r37, %r37, 32;
	add.s64 	%rd50, %rd50, -2;
	setp.ne.s64 	%p3, %rd50, 0;
	@%p3 bra 	$L__BB1_3;
	add.s32 	%r39, %r38, -16;
$L__BB1_5:
	and.b64  	%rd27, %rd9, 16;
	setp.eq.s64 	%p4, %rd27, 0;
	@%p4 bra 	$L__BB1_7;
	ld.param.u64 	%rd48, [_Z15matrix_multiplyPfS_S_m_param_1];
	ld.param.u64 	%rd46, [_Z15matrix_multiplyPfS_S_m_param_0];
	cvt.u64.u32 	%rd28, %r39;
	add.s64 	%rd29, %rd2, %rd28;
	cvta.to.global.u64 	%rd30, %rd46;
	shl.b64 	%rd31, %rd29, 2;
	add.s64 	%rd32, %rd30, %rd31;
	ld.global.f32 	%f110, [%rd32];
	shl.b32 	%r30, %r1, 2;
	add.s32 	%r31, %r5, %r30;
	st.shared.f32 	[%r31], %f110;
	add.s32 	%r32, %r39, %r2;
	cvt.u64.u32 	%rd33, %r32;
	cvt.s64.s32 	%rd34, %r4;
	mad.lo.s64 	%rd35, %rd9, %rd33, %rd34;
	cvta.to.global.u64 	%rd36, %rd48;
	shl.b64 	%rd37, %rd35, 2;
	add.s64 	%rd38, %rd36, %rd37;
	ld.global.f32 	%f111, [%rd38];
	mov.u32 	%r34, _ZZ15matrix_multiplyPfS_S_mE7mb_tile;
	add.s32 	%r35, %r34, %r30;
	add.s32 	%r36, %r35, %r17;
	st.shared.f32 	[%r36], %f111;
	bar.sync 	0;
	ld.shared.f32 	%f112, [%r5];
	ld.shared.f32 	%f113, [%r35];
	fma.rn.f32 	%f114, %f112, %f113, %f162;
	ld.shared.f32 	%f115, [%r5+4];
	ld.shared.f32 	%f116, [%r35+64];
	fma.rn.f32 	%f117, %f115, %f116, %f114;
	ld.shared.f32 	%f118, [%r5+8];
	ld.shared.f32 	%f119, [%r35+128];
	fma.rn.f32 	%f120, %f118, %f119, %f117;
	ld.shared.f32 	%f121, [%r5+12];
	ld.shared.f32 	%f122, [%r35+192];
	fma.rn.f32 	%f123, %f121, %f122, %f120;
	ld.shared.f32 	%f124, [%r5+16];
	ld.shared.f32 	%f125, [%r35+256];
	fma.rn.f32 	%f126, %f124, %f125, %f123;
	ld.shared.f32 	%f127, [%r5+20];
	ld.shared.f32 	%f128, [%r35+320];
	fma.rn.f32 	%f129, %f127, %f128, %f126;
	ld.shared.f32 	%f130, [%r5+24];
	ld.shared.f32 	%f131, [%r35+384];
	fma.rn.f32 	%f132, %f130, %f131, %f129;
	ld.shared.f32 	%f133, [%r5+28];
	ld.shared.f32 	%f134, [%r35+448];
	fma.rn.f32 	%f135, %f133, %f134, %f132;
	ld.shared.f32 	%f136, [%r5+32];
	ld.shared.f32 	%f137, [%r35+512];
	fma.rn.f32 	%f138, %f136, %f137, %f135;
	ld.shared.f32 	%f139, [%r5+36];
	ld.shared.f32 	%f140, [%r35+576];
	fma.rn.f32 	%f141, %f139, %f140, %f138;
	ld.shared.f32 	%f142, [%r5+40];
	ld.shared.f32 	%f143, [%r35+640];
	fma.rn.f32 	%f144, %f142, %f143, %f141;
	ld.shared.f32 	%f145, [%r5+44];
	ld.shared.f32 	%f146, [%r35+704];
	fma.rn.f32 	%f147, %f145, %f146, %f144;
	ld.shared.f32 	%f148, [%r5+48];
	ld.shared.f32 	%f149, [%r35+768];
	fma.rn.f32 	%f150, %f148, %f149, %f147;
	ld.shared.f32 	%f151, [%r5+52];
	ld.shared.f32 	%f152, [%r35+832];
	fma.rn.f32 	%f153, %f151, %f152, %f150;
	ld.shared.f32 	%f154, [%r5+56];
	ld.shared.f32 	%f155, [%r35+896];
	fma.rn.f32 	%f156, %f154, %f155, %f153;
	ld.shared.f32 	%f157, [%r5+60];
	ld.shared.f32 	%f158, [%r35+960];
	fma.rn.f32 	%f162, %f157, %f158, %f156;
	bar.sync 	0;
$L__BB1_7:
	ld.param.u64 	%rd49, [_Z15matrix_multiplyPfS_S_m_param_2];
	cvta.to.global.u64 	%rd39, %rd49;
	cvt.u64.u32 	%rd40, %r3;
	cvt.s64.s32 	%rd41, %r4;
	mad.lo.s64 	%rd42, %rd9, %rd40, %rd41;
	shl.b64 	%rd43, %rd42, 2;
	add.s64 	%rd44, %rd39, %rd43;
	st.global.f32 	[%rd44], %f162;
	ret;

}


// ===== COMPILED SASS (sm_100) =====

	.target	sm_100

	.elftype	@"ET_EXEC"


//--------------------- .note.nv.tkinfo           --------------------------
	.section	.note.nv.tkinfo,"",@"SHT_NOTE"
	.sectionflags	@"SHF_NOTE_NV_TKINFO"
	.tkinfo
        /*0018*/ 	.word	0x00000002
        /*0030*/ 	.string	""
        /*0030*/ 	.string	"ptxas"
        /*0030*/ 	.string	"Cuda compilation tools, release 13.0, V13.0.88"
        /*0030*/ 	.string	"Build cuda_13.0.r13.0/compiler.36424714_0"
        /*0030*/ 	.string	"-arch sm_100 -m 64 "



//--------------------- .note.nv.cuinfo           --------------------------
	.section	.note.nv.cuinfo,"",@"SHT_NOTE"
	.sectionflags	@"SHF_NOTE_NV_CUINFO"
        /*0018*/ 	.short	0x0002
        /*001a*/ 	.short	0x0064
        /*001c*/ 	.short	0x0082
	.zero		2


//--------------------- .nv.info                  --------------------------
	.section	.nv.info,"",@"SHT_CUDA_INFO"
	.align	4


	//----- nvinfo : EIATTR_REGCOUNT
	.align		4
        /*0000*/ 	.byte	0x04, 0x2f
        /*0002*/ 	.short	(.L_1 - .L_0)
	.align		4
.L_0:
        /*0004*/ 	.word	index@(_Z22matrix_multiply_simplePfS_S_m)
        /*0008*/ 	.word	0x00000020


	//----- nvinfo : EIATTR_FRAME_SIZE
	.align		4
.L_1:
        /*000c*/ 	.byte	0x04, 0x11
        /*000e*/ 	.short	(.L_3 - .L_2)
	.align		4
.L_2:
        /*0010*/ 	.word	index@(_Z22matrix_multiply_simplePfS_S_m)
        /*0014*/ 	.word	0x00000000


	//----- nvinfo : EIATTR_REGCOUNT
	.align		4
.L_3:
        /*0018*/ 	.byte	0x04, 0x2f
        /*001a*/ 	.short	(.L_5 - .L_4)
	.align		4
.L_4:
        /*001c*/ 	.word	index@(_Z15matrix_multiplyPfS_S_m)
        /*0020*/ 	.word	0x00000020


	//----- nvinfo : EIATTR_FRAME_SIZE
	.align		4
.L_5:
        /*0024*/ 	.byte	0x04, 0x11
        /*0026*/ 	.short	(.L_7 - .L_6)
	.align		4
.L_6:
        /*0028*/ 	.word	index@(_Z15matrix_multiplyPfS_S_m)
        /*002c*/ 	.word	0x00000000


	//----- nvinfo : EIATTR_MIN_STACK_SIZE
	.align		4
.L_7:
        /*0030*/ 	.byte	0x04, 0x12
        /*0032*/ 	.short	(.L_9 - .L_8)
	.align		4
.L_8:
        /*0034*/ 	.word	index@(_Z15matrix_multiplyPfS_S_m)
        /*0038*/ 	.word	0x00000000


	//----- nvinfo : EIATTR_MIN_STACK_SIZE
	.align		4
.L_9:
        /*003c*/ 	.byte	0x04, 0x12
        /*003e*/ 	.short	(.L_11 - .L_10)
	.align		4
.L_10:
        /*0040*/ 	.word	index@(_Z22matrix_multiply_simplePfS_S_m)
        /*0044*/ 	.word	0x00000000
.L_11:


//--------------------- .nv.compat                --------------------------
	.section	.nv.compat,"",@"SHT_CUDA_COMPAT_INFO"
	.align	4
        /*0000*/ 	.byte	0x02, 0x09, 0x00, 0x00, 0x02, 0x02, 0x01, 0x00, 0x02, 0x05, 0x05, 0x00, 0x03, 0x07, 0x01, 0x01
        /*0010*/ 	.byte	0x02, 0x03, 0x00, 0x00, 0x02, 0x06, 0x01, 0x00, 0x04, 0x0b, 0x08, 0x00, 0x09, 0x00, 0x00, 0x00
        /*0020*/ 	.byte	0x00, 0x00, 0x00, 0x00


//--------------------- .nv.info._Z15matrix_multiplyPfS_S_m --------------------------
	.section	.nv.info._Z15matrix_multiplyPfS_S_m,"",@"SHT_CUDA_INFO"
	.sectionflags	@""
	.align	4


	//----- nvinfo : EIATTR_CUDA_API_VERSION
	.align		4
        /*0000*/ 	.byte	0x04, 0x37
        /*0002*/ 	.short	(.L_13 - .L_12)
.L_12:
        /*0004*/ 	.word	0x00000082


	//----- nvinfo : EIATTR_KPARAM_INFO
	.align		4
.L_13:
        /*0008*/ 	.byte	0x04, 0x17
        /*000a*/ 	.short	(.L_15 - .L_14)
.L_14:
        /*000c*/ 	.word	0x00000000
        /*0010*/ 	.short	0x0003
        /*0012*/ 	.short	0x0018
        /*0014*/ 	.byte	0x00, 0xf0, 0x21, 0x00


	//----- nvinfo : EIATTR_KPARAM_INFO
	.align		4
.L_15:
        /*0018*/ 	.byte	0x04, 0x17
        /*001a*/ 	.short	(.L_17 - .L_16)
.L_16:
        /*001c*/ 	.word	0x00000000
        /*0020*/ 	.short	0x0002
        /*0022*/ 	.short	0x0010
        /*0024*/ 	.byte	0x00, 0xf5, 0x21, 0x00


	//----- nvinfo : EIATTR_KPARAM_INFO
	.align		4
.L_17:
        /*0028*/ 	.byte	0x04, 0x17
        /*002a*/ 	.short	(.L_19 - .L_18)
.L_18:
        /*002c*/ 	.word	0x00000000
        /*0030*/ 	.short	0x0001
        /*0032*/ 	.short	0x0008
        /*0034*/ 	.byte	0x00, 0xf5, 0x21, 0x00


	//----- nvinfo : EIATTR_KPARAM_INFO
	.align		4
.L_19:
        /*0038*/ 	.byte	0x04, 0x17
        /*003a*/ 	.short	(.L_21 - .L_20)
.L_20:
        /*003c*/ 	.word	0x00000000
        /*0040*/ 	.short	0x0000
        /*0042*/ 	.short	0x0000
        /*0044*/ 	.byte	0x00, 0xf5, 0x21, 0x00


	//----- nvinfo : EIATTR_SPARSE_MMA_MASK
	.align		4
.L_21:
        /*0048*/ 	.byte	0x03, 0x50
        /*004a*/ 	.short	0x0000


	//----- nvinfo : EIATTR_MAXREG_COUNT
	.align		4
        /*004c*/ 	.byte	0x03, 0x1b
        /*004e*/ 	.short	0x00ff


	//----- nvinfo : EIATTR_NUM_BARRIERS
	.align		4
        /*0050*/ 	.byte	0x02, 0x4c
        /*0052*/ 	.byte	0x01
	.zero		1


	//----- nvinfo : EIATTR_MERCURY_ISA_VERSION
	.align		4
        /*0054*/ 	.byte	0x03, 0x5f
        /*0056*/ 	.short	0x0101


	//----- nvinfo : EIATTR_VRC_CTA_INIT_COUNT
	.align		4
        /*0058*/ 	.byte	0x02, 0x4a
	.zero		1
	.zero		1


	//----- nvinfo : EIATTR_EXIT_INSTR_OFFSETS
	.align		4
        /*005c*/ 	.byte	0x04, 0x1c
        /*005e*/ 	.short	(.L_23 - .L_22)


	//   ....[0]....
.L_22:
        /*0060*/ 	.word	0x00000d90


	//----- nvinfo : EIATTR_CBANK_PARAM_SIZE
	.align		4
.L_23:
        /*0064*/ 	.byte	0x03, 0x19
        /*0066*/ 	.short	0x0020


	//----- nvinfo : EIATTR_PARAM_CBANK
	.align		4
        /*0068*/ 	.byte	0x04, 0x0a
        /*006a*/ 	.short	(.L_25 - .L_24)
	.align		4
.L_24:
        /*006c*/ 	.word	index@(.nv.constant0._Z15matrix_multiplyPfS_S_m)
        /*0070*/ 	.short	0x0380
        /*0072*/ 	.short	0x0020


	//----- nvinfo : EIATTR_SW_WAR
	.align		4
.L_25:
        /*0074*/ 	.byte	0x04, 0x36
        /*0076*/ 	.short	(.L_27 - .L_26)
.L_26:
        /*0078*/ 	.word	0x00000008
.L_27:


//--------------------- .nv.info._Z22matrix_multiply_simplePfS_S_m --------------------------
	.section	.nv.info._Z22matrix_multiply_simplePfS_S_m,"",@"SHT_CUDA_INFO"
	.sectionflags	@""
	.align	4


	//----- nvinfo : EIATTR_CUDA_API_VERSION
	.align		4
        /*0000*/ 	.byte	0x04, 0x37
        /*0002*/ 	.short	(.L_29 - .L_28)
.L_28:
        /*0004*/ 	.word	0x00000082


	//----- nvinfo : EIATTR_KPARAM_INFO
	.align		4
.L_29:
        /*0008*/ 	.byte	0x04, 0x17
        /*000a*/ 	.short	(.L_31 - .L_30)
.L_30:
        /*000c*/ 	.word	0x00000000
        /*0010*/ 	.short	0x0003
        /*0012*/ 	.short	0x0018
        /*0014*/ 	.byte	0x00, 0xf0, 0x21, 0x00


	//----- nvinfo : EIATTR_KPARAM_INFO
	.align		4
.L_31:
        /*0018*/ 	.byte	0x04, 0x17
        /*001a*/ 	.short	(.L_33 - .L_32)
.L_32:
        /*001c*/ 	.word	0x00000000
        /*0020*/ 	.short	0x0002
        /*0022*/ 	.short	0x0010
        /*0024*/ 	.byte	0x00, 0xf5, 0x21, 0x00


	//----- nvinfo : EIATTR_KPARAM_INFO
	.align		4
.L_33:
        /*0028*/ 	.byte	0x04, 0x17
        /*002a*/ 	.short	(.L_35 - .L_34)
.L_34:
        /*002c*/ 	.word	0x00000000
        /*0030*/ 	.short	0x0001
        /*0032*/ 	.short	0x0008
        /*0034*/ 	.byte	0x00, 0xf5, 0x21, 0x00


	//----- nvinfo : EIATTR_KPARAM_INFO
	.align		4
.L_35:
        /*0038*/ 	.byte	0x04, 0x17
        /*003a*/ 	.short	(.L_37 - .L_36)
.L_36:
        /*003c*/ 	.word	0x00000000
        /*0040*/ 	.short	0x0000
        /*0042*/ 	.short	0x0000
        /*0044*/ 	.byte	0x00, 0xf5, 0x21, 0x00


	//----- nvinfo : EIATTR_SPARSE_MMA_MASK
	.align		4
.L_37:
        /*0048*/ 	.byte	0x03, 0x50
        /*004a*/ 	.short	0x0000


	//----- nvinfo : EIATTR_MAXREG_COUNT
	.align		4
        /*004c*/ 	.byte	0x03, 0x1b
        /*004e*/ 	.short	0x00ff


	//----- nvinfo : EIATTR_MERCURY_ISA_VERSION
	.align		4
        /*0050*/ 	.byte	0x03, 0x5f
        /*0052*/ 	.short	0x0101


	//----- nvinfo : EIATTR_VRC_CTA_INIT_COUNT
	.align		4
        /*0054*/ 	.byte	0x02, 0x4a
	.zero		1
	.zero		1


	//----- nvinfo : EIATTR_EXIT_INSTR_OFFSETS
	.align		4
        /*0058*/ 	.byte	0x04, 0x1c
        /*005a*/ 	.short	(.L_39 - .L_38)


	//   ....[0]....
.L_38:
        /*005c*/ 	.word	0x00000d50


	//----- nvinfo : EIATTR_CBANK_PARAM_SIZE
	.align		4
.L_39:
        /*0060*/ 	.byte	0x03, 0x19
        /*0062*/ 	.short	0x0020


	//----- nvinfo : EIATTR_PARAM_CBANK
	.align		4
        /*0064*/ 	.byte	0x04, 0x0a
        /*0066*/ 	.short	(.L_41 - .L_40)
	.align		4
.L_40:
        /*0068*/ 	.word	index@(.nv.constant0._Z22matrix_multiply_simplePfS_S_m)
        /*006c*/ 	.short	0x0380
        /*006e*/ 	.short	0x0020


	//----- nvinfo : EIATTR_SW_WAR
	.align		4
.L_41:
        /*0070*/ 	.byte	0x04, 0x36
        /*0072*/ 	.short	(.L_43 - .L_42)
.L_42:
        /*0074*/ 	.word	0x00000008
.L_43:


//--------------------- .nv.callgraph             --------------------------
	.section	.nv.callgraph,"",@"SHT_CUDA_CALLGRAPH"
	.align	4
	.sectionentsize	8
	.align		4
        /*0000*/ 	.word	0x00000000
	.align		4
        /*0004*/ 	.word	0xffffffff
	.align		4
        /*0008*/ 	.word	0x00000000
	.align		4
        /*000c*/ 	.word	0xfffffffe
	.align		4
        /*0010*/ 	.word	0x00000000
	.align		4
        /*0014*/ 	.word	0xfffffffd
	.align		4
        /*0018*/ 	.word	0x00000000
	.align		4
        /*001c*/ 	.word	0xfffffffc


//--------------------- .text._Z15matrix_multiplyPfS_S_m --------------------------
	.section	.text._Z15matrix_multiplyPfS_S_m,"ax",@progbits
	.align	128
        .global         _Z15matrix_multiplyPfS_S_m
        .type           _Z15matrix_multiplyPfS_S_m,@function
        .size           _Z15matrix_multiplyPfS_S_m,(.L_x_10 - _Z15matrix_multiplyPfS_S_m)
        .other          _Z15matrix_multiplyPfS_S_m,@"STO_CUDA_ENTRY STV_DEFAULT"
_Z15matrix_multiplyPfS_S_m:
.text._Z15matrix_multiplyPfS_S_m:
[----:B------:R-:W-:Y:S01]  /*0000*/  LDC R1, c[0x0][0x37c] ;  /* 0x0000df00ff017b82 */ /* 0x000fe20000000800 */
[----:B------:R-:W0:Y:S01]  /*0010*/  LDCU.64 UR12, c[0x0][0x398] ;  /* 0x00007300ff0c77ac */ /* 0x000e220008000a00 */
[----:B------:R-:W1:Y:S06]  /*0020*/  S2R R0, SR_TID.Y ;  /* 0x0000000000007919 */ /* 0x000e6c0000002200 */
[----:B------:R-:W1:Y:S01]  /*0030*/  LDC R3, c[0x0][0x364] ;  /* 0x0000d900ff037b82 */ /* 0x000e620000000800 */
[----:B------:R-:W-:Y:S01]  /*0040*/  HFMA2 R11, -RZ, RZ, 0, 0 ;  /* 0x00000000ff0b7431 */ /* 0x000fe200000001ff */
[----:B------:R-:W2:Y:S01]  /*0050*/  LDCU.64 UR10, c[0x0][0x358] ;  /* 0x00006b00ff0a77ac */ /* 0x000ea20008000a00 */
[----:B------:R-:W3:Y:S05]  /*0060*/  S2R R4, SR_TID.X ;  /* 0x0000000000047919 */ /* 0x000eea0000002100 */
[----:B------:R-:W1:Y:S08]  /*0070*/  S2UR UR4, SR_CTAID.Y ;  /* 0x00000000000479c3 */ /* 0x000e700000002600 */
[----:B------:R-:W3:Y:S01]  /*0080*/  S2UR UR5, SR_CTAID.X ;  /* 0x00000000000579c3 */ /* 0x000ee20000002500 */
[----:B0-----:R-:W-:-:S04]  /*0090*/  UISETP.GE.U32.AND UP0, UPT, UR12, 0x10, UPT ;  /* 0x000000100c00788c */ /* 0x001fc8000bf06070 */
[----:B------:R-:W-:-:S03]  /*00a0*/  UISETP.GE.U32.AND.EX UP0, UPT, UR13, URZ, UPT, UP0 ;  /* 0x000000ff0d00728c */ /* 0x000fc6000bf06100 */
[----:B------:R-:W3:Y:S01]  /*00b0*/  LDC R19, c[0x0][0x360] ;  /* 0x0000d800ff137b82 */ /* 0x000ee20000000800 */
[----:B-1----:R-:W-:Y:S02]  /*00c0*/  IMAD R16, R3, UR4, R0 ;  /* 0x0000000403107c24 */ /* 0x002fe4000f8e0200 */
[----:B---3--:R-:W-:-:S03]  /*00d0*/  IMAD R18, R19, UR5, R4 ;  /* 0x0000000513127c24 */ /* 0x008fc6000f8e0204 */
[----:B--2---:R-:W-:Y:S05]  /*00e0*/  BRA.U !UP0, `(.L_x_0) ;  /* 0x0000000d080c7547 */ /* 0x004fea000b800000 */
[----:B------:R-:W0:Y:S01]  /*00f0*/  S2UR UR6, SR_CgaCtaId ;  /* 0x00000000000679c3 */ /* 0x000e220000008800 */
[----:B------:R-:W-:Y:S01]  /*0100*/  USHF.R.U64 UR7, UR12, 0x4, UR13 ;  /* 0x000000040c077899 */ /* 0x000fe2000800120d */
[----:B------:R-:W-:Y:S01]  /*0110*/  MOV R5, RZ ;  /* 0x000000ff00057202 */ /* 0x000fe20000000f00 */
[----:B------:R-:W-:Y:S01]  /*0120*/  USHF.R.U32.HI UR8, URZ, 0x4, UR13 ;  /* 0x00000004ff087899 */ /* 0x000fe2000801160d */
[----:B------:R-:W-:Y:S01]  /*0130*/  MOV R11, RZ ;  /* 0x000000ff000b7202 */ /* 0x000fe20000000f00 */
[----:B------:R-:W-:Y:S01]  /*0140*/  UISETP.NE.U32.AND UP0, UPT, UR7, 0x1, UPT ;  /* 0x000000010700788c */ /* 0x000fe2000bf05070 */
[----:B------:R-:W-:Y:S01]  /*0150*/  UMOV UR5, 0x400 ;  /* 0x0000040000057882 */ /* 0x000fe20000000000 */
[C---:B------:R-:W-:Y:S02]  /*0160*/  IMAD.WIDE.U32 R20, R16.reuse, UR12, R4 ;  /* 0x0000000c10147c25 */ /* 0x040fe4000f8e0004 */
[----:B------:R-:W-:Y:S02]  /*0170*/  UISETP.NE.AND.EX UP0, UPT, UR8, URZ, UPT, UP0 ;  /* 0x000000ff0800728c */ /* 0x000fe4000bf05300 */
[----:B------:R-:W-:Y:S01]  /*0180*/  IMAD R2, R16, UR13, R21 ;  /* 0x0000000d10027c24 */ /* 0x000fe2000f8e0215 */
[----:B0-----:R-:W-:-:S06]  /*0190*/  ULEA UR4, UR6, UR5, 0x18 ;  /* 0x0000000506047291 */ /* 0x001fcc000f8ec0ff */
[----:B------:R-:W-:Y:S01]  /*01a0*/  LEA R7, R0, UR4, 0x6 ;  /* 0x0000000400077c11 */ /* 0x000fe2000f8e30ff */
[----:B------:R-:W-:Y:S01]  /*01b0*/  UMOV UR4, URZ ;  /* 0x000000ff00047c82 */ /* 0x000fe20008000000 */
[----:B------:R-:W-:Y:S05]  /*01c0*/  BRA.U !UP0, `(.L_x_1) ;  /* 0x0000000508d87547 */ /* 0x000fea000b800000 */
[----:B------:R-:W-:Y:S01]  /*01d0*/  UIADD3 UR5, UPT, UPT, UR5, 0x400, URZ ;  /* 0x0000040005057890 */ /* 0x000fe2000fffe0ff */
[----:B------:R-:W-:Y:S01]  /*01e0*/  LEA R5, R4, R7, 0x2 ;  /* 0x0000000704057211 */ /* 0x000fe200078e10ff */
[----:B------:R-:W0:Y:S01]  /*01f0*/  LDCU.128 UR16, c[0x0][0x380] ;  /* 0x00007000ff1077ac */ /* 0x000e220008000c00 */
[----:B------:R-:W-:Y:S02]  /*0200*/  SHF.R.S32.HI R19, RZ, 0x1f, R18 ;  /* 0x0000001fff137819 */ /* 0x000fe40000011412 */
[----:B------:R-:W-:Y:S01]  /*0210*/  MOV R11, RZ ;  /* 0x000000ff000b7202 */ /* 0x000fe20000000f00 */
[----:B------:R-:W-:Y:S01]  /*0220*/  ULEA UR5, UR6, UR5, 0x18 ;  /* 0x0000000506057291 */ /* 0x000fe2000f8ec0ff */
[----:B------:R-:W-:Y:S01]  /*0230*/  MOV R6, R0 ;  /* 0x0000000000067202 */ /* 0x000fe20000000f00 */
[----:B------:R-:W-:Y:S02]  /*0240*/  ULOP3.LUT UR7, UR7, 0xfffffffe, URZ, 0xc0, !UPT ;  /* 0xfffffffe07077892 */ /* 0x000fe4000f8ec0ff */
[----:B------:R-:W-:-:S02]  /*0250*/  ULOP3.LUT UR8, UR8, 0xfffffff, URZ, 0xc0, !UPT ;  /* 0x0fffffff08087892 */ /* 0x000fc4000f8ec0ff */
[----:B------:R-:W-:Y:S01]  /*0260*/  LEA R3, R4, UR5, 0x2 ;  /* 0x0000000504037c11 */ /* 0x000fe2000f8e10ff */
[----:B------:R-:W-:-:S03]  /*0270*/  UMOV UR4, 0x10 ;  /* 0x0000001000047882 */ /* 0x000fc60000000000 */
[----:B------:R-:W-:-:S07]  /*0280*/  LEA R4, R0, R3, 0x6 ;  /* 0x0000000300047211 */ /* 0x000fce00078e30ff */
.L_x_2:
[----:B------:R-:W-:Y:S01]  /*0290*/  UIADD3 UR5, UPT, UPT, UR4, -0x10, URZ ;  /* 0xfffffff004057890 */ /* 0x000fe2000fffe0ff */
[----:B------:R-:W-:-:S04]  /*02a0*/  IMAD.WIDE.U32 R12, R6, UR12, R18 ;  /* 0x0000000c060c7c25 */ /* 0x000fc8000f8e0012 */
[----:B------:R-:W-:Y:S01]  /*02b0*/  IMAD R9, R6, UR13, R13 ;  /* 0x0000000d06097c24 */ /* 0x000fe2000f8e020d */
[----:B------:R-:W-:Y:S02]  /*02c0*/  IADD3 R10, P1, PT, R20, UR5, RZ ;  /* 0x00000005140a7c10 */ /* 0x000fe4000ff3e0ff */
[----:B0-----:R-:W-:Y:S02]  /*02d0*/  LEA R8, P0, R12, UR18, 0x2 ;  /* 0x000000120c087c11 */ /* 0x001fe4000f8010ff */
[----:B------:R-:W-:Y:S02]  /*02e0*/  IADD3.X R13, PT, PT, RZ, R2, RZ, P1, !PT ;  /* 0x00000002ff0d7210 */ /* 0x000fe40000ffe4ff */
[----:B------:R-:W-:Y:S02]  /*02f0*/  LEA R22, P1, R10, UR16, 0x2 ;  /* 0x000000100a167c11 */ /* 0x000fe4000f8210ff */
[----:B------:R-:W-:Y:S02]  /*0300*/  LEA.HI.X R9, R12, UR19, R9, 0x2, P0 ;  /* 0x000000130c097c11 */ /* 0x000fe400080f1409 */
[----:B------:R-:W-:-:S04]  /*0310*/  LEA.HI.X R23, R10, UR17, R13, 0x2, P1 ;  /* 0x000000110a177c11 */ /* 0x000fc800088f140d */
[----:B------:R-:W2:Y:S04]  /*0320*/  LDG.E R9, desc[UR10][R8.64] ;  /* 0x0000000a08097981 */ /* 0x000ea8000c1e1900 */
[----:B------:R-:W3:Y:S04]  /*0330*/  LDG.E R10, desc[UR10][R22.64] ;  /* 0x0000000a160a7981 */ /* 0x000ee8000c1e1900 */
[----:B---3--:R-:W-:Y:S04]  /*0340*/  STS [R5], R10 ;  /* 0x0000000a05007388 */ /* 0x008fe80000000800 */
[----:B--2---:R-:W-:Y:S01]  /*0350*/  STS [R4], R9 ;  /* 0x0000000904007388 */ /* 0x004fe20000000800 */
[----:B------:R-:W-:Y:S06]  /*0360*/  BAR.SYNC.DEFER_BLOCKING 0x0 ;  /* 0x0000000000007b1d */ /* 0x000fec0000010000 */
[----:B------:R-:W-:Y:S04]  /*0370*/  LDS R17, [R3] ;  /* 0x0000000003117984 */ /* 0x000fe80000000800 */
[----:B------:R-:W0:Y:S04]  /*0380*/  LDS.128 R12, [R7] ;  /* 0x00000000070c7984 */ /* 0x000e280000000c00 */
[----:B------:R-:W1:Y:S04]  /*0390*/  LDS R25, [R3+0x40] ;  /* 0x0000400003197984 */ /* 0x000e680000000800 */
[----:B------:R-:W2:Y:S04]  /*03a0*/  LDS R26, [R3+0x80] ;  /* 0x00008000031a7984 */ /* 0x000ea80000000800 */
[----:B------:R-:W3:Y:S04]  /*03b0*/  LDS R24, [R3+0xc0] ;  /* 0x0000c00003187984 */ /* 0x000ee80000000800 */
[----:B------:R-:W-:Y:S04]  /*03c0*/  LDS R29, [R3+0x300] ;  /* 0x00030000031d7984 */ /* 0x000fe80000000800 */
[----:B------:R-:W-:Y:S01]  /*03d0*/  LDS R28, [R3+0x340] ;  /* 0x00034000031c7984 */ /* 0x000fe20000000800 */
[----:B0-----:R-:W-:-:S03]  /*03e0*/  FFMA R12, R12, R17, R11 ;  /* 0x000000110c0c7223 */ /* 0x001fc6000000000b */
[----:B------:R-:W-:Y:S01]  /*03f0*/  LDS.128 R8, [R7+0x10] ;  /* 0x0000100007087984 */ /* 0x000fe20000000c00 */
[----:B-1----:R-:W-:-:S03]  /*0400*/  FFMA R13, R25, R13, R12 ;  /* 0x0000000d190d7223 */ /* 0x002fc6000000000c */
[----:B------:R-:W0:Y:S04]  /*0410*/  LDS R12, [R3+0x100] ;  /* 0x00010000030c7984 */ /* 0x000e280000000800 */
[----:B------:R-:W1:Y:S01]  /*0420*/  LDS R17, [R3+0x140] ;  /* 0x0001400003117984 */ /* 0x000e620000000800 */
[----:B--2---:R-:W-:-:S03]  /*0430*/  FFMA R13, R26, R14, R13 ;  /* 0x0000000e1a0d7223 */ /* 0x004fc6000000000d */
[----:B------:R-:W2:Y:S01]  /*0440*/  LDS R14, [R3+0x180] ;  /* 0x00018000030e7984 */ /* 0x000ea20000000800 */
[----:B---3--:R-:W-:-:S03]  /*0450*/  FFMA R13, R24, R15, R13 ;  /* 0x0000000f180d7223 */ /* 0x008fc6000000000d */
[----:B------:R-:W3:Y:S04]  /*0460*/  LDS R24, [R3+0x1c0] ;  /* 0x0001c00003187984 */ /* 0x000ee80000000800 */
[----:B------:R-:W-:Y:S04]  /*0470*/  LDS R25, [R3+0x240] ;  /* 0x0002400003197984 */ /* 0x000fe80000000800 */
[----:B------:R-:W-:Y:S01]  /*0480*/  LDS R26, [R3+0x3c0] ;  /* 0x0003c000031a7984 */ /* 0x000fe20000000800 */
[----:B0-----:R-:W-:-:S04]  /*0490*/  FFMA R8, R8, R12, R13 ;  /* 0x0000000c08087223 */ /* 0x001fc8000000000d */
[----:B-1----:R-:W-:Y:S02]  /*04a0*/  FFMA R9, R17, R9, R8 ;  /* 0x0000000911097223 */ /* 0x002fe40000000008 */
[----:B------:R-:W-:Y:S02]  /*04b0*/  LDS R17, [R3+0x200] ;  /* 0x0002000003117984 */ /* 0x000fe40000000800 */
[----:B--2---:R-:W-:Y:S02]  /*04c0*/  FFMA R9, R14, R10, R9 ;  /* 0x0000000a0e097223 */ /* 0x004fe40000000009 */
[----:B------:R-:W0:Y:S04]  /*04d0*/  LDS.128 R12, [R7+0x20] ;  /* 0x00002000070c7984 */ /* 0x000e280000000c00 */
[----:B------:R-:W1:Y:S04]  /*04e0*/  LDS R10, [R3+0x280] ;  /* 0x00028000030a7984 */ /* 0x000e680000000800 */
[----:B------:R-:W2:Y:S01]  /*04f0*/  LDS R8, [R3+0x2c0] ;  /* 0x0002c00003087984 */ /* 0x000ea20000000800 */
[----:B---3--:R-:W-:-:S04]  /*0500*/  FFMA R9, R24, R11, R9 ;  /* 0x0000000b18097223 */ /* 0x008fc80000000009 */
[----:B0-----:R-:W-:Y:S02]  /*0510*/  FFMA R12, R12, R17, R9 ;  /* 0x000000110c0c7223 */ /* 0x001fe40000000009 */
[----:B------:R-:W-:Y:S02]  /*0520*/  LDS R17, [R3+0x380] ;  /* 0x0003800003117984 */ /* 0x000fe40000000800 */
[----:B------:R-:W-:-:S04]  /*0530*/  FFMA R13, R25, R13, R12 ;  /* 0x0000000d190d7223 */ /* 0x000fc8000000000c */
[----:B-1----:R-:W-:-:S04]  /*0540*/  FFMA R9, R10, R14, R13 ;  /* 0x0000000e0a097223 */ /* 0x002fc8000000000d */
[----:B--2---:R-:W-:Y:S02]  /*0550*/  FFMA R15, R8, R15, R9 ;  /* 0x0000000f080f7223 */ /* 0x004fe40000000009 */
[----:B------:R-:W0:Y:S01]  /*0560*/  LDS.128 R8, [R7+0x30] ;  /* 0x0000300007087984 */ /* 0x000e220000000c00 */
[----:B------:R-:W-:Y:S01]  /*0570*/  BAR.SYNC.DEFER_BLOCKING 0x0 ;  /* 0x0000000000007b1d */ /* 0x000fe20000010000 */
[----:B------:R-:W-:-:S05]  /*0580*/  IADD3 R25, PT, PT, R6, 0x10, RZ ;  /* 0x0000001006197810 */ /* 0x000fca0007ffe0ff */
[----:B------:R-:W-:-:S04]  /*0590*/  IMAD.WIDE.U32 R12, R25, UR12, R18 ;  /* 0x0000000c190c7c25 */ /* 0x000fc8000f8e0012 */
[----:B------:R-:W-:Y:S01]  /*05a0*/  IMAD R25, R25, UR13, R13 ;  /* 0x0000000d19197c24 */ /* 0x000fe2000f8e020d */
[----:B------:R-:W-:-:S04]  /*05b0*/  LEA R24, P0, R12, UR18, 0x2 ;  /* 0x000000120c187c11 */ /* 0x000fc8000f8010ff */
[----:B------:R-:W-:Y:S01]  /*05c0*/  LEA.HI.X R25, R12, UR19, R25, 0x2, P0 ;  /* 0x000000130c197c11 */ /* 0x000fe200080f1419 */
[----:B------:R-:W2:Y:S04]  /*05d0*/  LDG.E R22, desc[UR10][R22.64+0x40] ;  /* 0x0000400a16167981 */ /* 0x000ea8000c1e1900 */
[----:B------:R1:W3:Y:S01]  /*05e0*/  LDG.E R24, desc[UR10][R24.64] ;  /* 0x0000000a18187981 */ /* 0x0002e2000c1e1900 */
[----:B0-----:R-:W-:-:S04]  /*05f0*/  FFMA R29, R8, R29, R15 ;  /* 0x0000001d081d7223 */ /* 0x001fc8000000000f */
[----:B------:R-:W-:-:S04]  /*0600*/  FFMA R28, R28, R9, R29 ;  /* 0x000000091c1c7223 */ /* 0x000fc8000000001d */
[----:B------:R-:W-:-:S04]  /*0610*/  FFMA R17, R17, R10, R28 ;  /* 0x0000000a11117223 */ /* 0x000fc8000000001c */
[----:B-1----:R-:W-:Y:S01]  /*0620*/  FFMA R25, R26, R11, R17 ;  /* 0x0000000b1a197223 */ /* 0x002fe20000000011 */
[----:B------:R-:W-:-:S04]  /*0630*/  UIADD3 UR7, UP0, UPT, UR7, -0x2, URZ ;  /* 0xfffffffe07077890 */ /* 0x000fc8000ff1e0ff */
[----:B------:R-:W-:Y:S02]  /*0640*/  UIADD3.X UR8, UPT, UPT, UR8, -0x1, URZ, UP0, !UPT ;  /* 0xffffffff08087890 */ /* 0x000fe400087fe4ff */
[----:B------:R-:W-:-:S04]  /*0650*/  UISETP.NE.U32.AND UP0, UPT, UR7, URZ, UPT ;  /* 0x000000ff0700728c */ /* 0x000fc8000bf05070 */
[----:B------:R-:W-:Y:S01]  /*0660*/  UISETP.NE.AND.EX UP0, UPT, UR8, URZ, UPT, UP0 ;  /* 0x000000ff0800728c */ /* 0x000fe2000bf05300 */
[----:B------:R-:W-:Y:S01]  /*0670*/  IADD3 R6, PT, PT, R6, 0x20, RZ ;  /* 0x0000002006067810 */ /* 0x000fe20007ffe0ff */
[----:B------:R-:W-:Y:S01]  /*0680*/  UIADD3 UR4, UPT, UPT, UR4, 0x20, URZ ;  /* 0x0000002004047890 */ /* 0x000fe2000fffe0ff */
[----:B--2---:R-:W-:Y:S04]  /*0690*/  STS [R5], R22 ;  /* 0x0000001605007388 */ /* 0x004fe80000000800 */
[----:B---3--:R-:W-:Y:S01]  /*06a0*/  STS [R4], R24 ;  /* 0x0000001804007388 */ /* 0x008fe20000000800 */
[----:B------:R-:W-:Y:S06]  /*06b0*/  BAR.SYNC.DEFER_BLOCKING 0x0 ;  /* 0x0000000000007b1d */ /* 0x000fec0000010000 */
[----:B------:R-:W-:Y:S04]  /*06c0*/  LDS R27, [R3] ;  /* 0x00000000031b7984 */ /* 0x000fe80000000800 */
[----:B------:R-:W0:Y:S04]  /*06d0*/  LDS.128 R12, [R7] ;  /* 0x00000000070c7984 */ /* 0x000e280000000c00 */
[----:B------:R-:W1:Y:S04]  /*06e0*/  LDS R22, [R3+0x40] ;  /* 0x0000400003167984 */ /* 0x000e680000000800 */
[----:B------:R-:W2:Y:S04]  /*06f0*/  LDS R23, [R3+0x80] ;  /* 0x0000800003177984 */ /* 0x000ea80000000800 */
[----:B------:R-:W3:Y:S04]  /*0700*/  LDS R28, [R3+0xc0] ;  /* 0x0000c000031c7984 */ /* 0x000ee80000000800 */
[----:B------:R-:W-:Y:S04]  /*0710*/  LDS R17, [R3+0x100] ;  /* 0x0001000003117984 */ /* 0x000fe80000000800 */
[----:B------:R-:W4:Y:S04]  /*0720*/  LDS.128 R8, [R7+0x10] ;  /* 0x0000100007087984 */ /* 0x000f280000000c00 */
[----:B------:R-:W5:Y:S04]  /*0730*/  LDS R24, [R3+0x140] ;  /* 0x0001400003187984 */ /* 0x000f680000000800 */
[----:B------:R-:W-:Y:S01]  /*0740*/  LDS R26, [R3+0x1c0] ;  /* 0x0001c000031a7984 */ /* 0x000fe20000000800 */
[----:B0-----:R-:W-:-:S04]  /*0750*/  FFMA R25, R12, R27, R25 ;  /* 0x0000001b0c197223 */ /* 0x001fc80000000019 */
[----:B-1----:R-:W-:Y:S02]  /*0760*/  FFMA R22, R22, R13, R25 ;  /* 0x0000000d16167223 */ /* 0x002fe40000000019 */
[----:B------:R-:W0:Y:S02]  /*0770*/  LDS R25, [R3+0x180] ;  /* 0x0001800003197984 */ /* 0x000e240000000800 */
[----:B--2---:R-:W-:Y:S02]  /*0780*/  FFMA R23, R23, R14, R22 ;  /* 0x0000000e17177223 */ /* 0x004fe40000000016 */
[----:B------:R-:W-:Y:S02]  /*0790*/  LDS R22, [R3+0x240] ;  /* 0x0002400003167984 */ /* 0x000fe40000000800 */
[----:B---3--:R-:W-:Y:S02]  /*07a0*/  FFMA R27, R28, R15, R23 ;  /* 0x0000000f1c1b7223 */ /* 0x008fe40000000017 */
[----:B------:R-:W-:Y:S04]  /*07b0*/  LDS R23, [R3+0x200] ;  /* 0x0002000003177984 */ /* 0x000fe80000000800 */
[----:B------:R-:W1:Y:S01]  /*07c0*/  LDS.128 R12, [R7+0x20] ;  /* 0x00002000070c7984 */ /* 0x000e620000000c00 */
[----:B----4-:R-:W-:-:S03]  /*07d0*/  FFMA R17, R8, R17, R27 ;  /* 0x0000001108117223 */ /* 0x010fc6000000001b */
[----:B------:R-:W-:Y:S01]  /*07e0*/  LDS R28, [R3+0x380] ;  /* 0x00038000031c7984 */ /* 0x000fe20000000800 */
[----:B-----5:R-:W-:-:S03]  /*07f0*/  FFMA R24, R24, R9, R17 ;  /* 0x0000000918187223 */ /* 0x020fc60000000011 */
[----:B------:R-:W2:Y:S01]  /*0800*/  LDS R17, [R3+0x280] ;  /* 0x0002800003117984 */ /* 0x000ea20000000800 */
[----:B0-----:R-:W-:-:S03]  /*0810*/  FFMA R25, R25, R10, R24 ;  /* 0x0000000a19197223 */ /* 0x001fc60000000018 */
[----:B------:R-:W0:Y:S01]  /*0820*/  LDS R24, [R3+0x2c0] ;  /* 0x0002c00003187984 */ /* 0x000e220000000800 */
[----:B------:R-:W-:-:S03]  /*0830*/  FFMA R27, R26, R11, R25 ;  /* 0x0000000b1a1b7223 */ /* 0x000fc60000000019 */
[----:B------:R-:W-:Y:S04]  /*0840*/  LDS R25, [R3+0x300] ;  /* 0x0003000003197984 */ /* 0x000fe80000000800 */
[----:B------:R-:W3:Y:S01]  /*0850*/  LDS.128 R8, [R7+0x30] ;  /* 0x0000300007087984 */ /* 0x000ee20000000c00 */
[----:B-1----:R-:W-:-:S03]  /*0860*/  FFMA R23, R12, R23, R27 ;  /* 0x000000170c177223 */ /* 0x002fc6000000001b */
[----:B------:R-:W1:Y:S01]  /*0870*/  LDS R12, [R3+0x340] ;  /* 0x00034000030c7984 */ /* 0x000e620000000800 */
[----:B------:R-:W-:-:S03]  /*0880*/  FFMA R26, R22, R13, R23 ;  /* 0x0000000d161a7223 */ /* 0x000fc60000000017 */
[----:B------:R-:W4:Y:S01]  /*0890*/  LDS R22, [R3+0x3c0] ;  /* 0x0003c00003167984 */ /* 0x000f220000000800 */
[----:B--2---:R-:W-:-:S04]  /*08a0*/  FFMA R17, R17, R14, R26 ;  /* 0x0000000e11117223 */ /* 0x004fc8000000001a */
[----:B0-----:R-:W-:-:S04]  /*08b0*/  FFMA R15, R24, R15, R17 ;  /* 0x0000000f180f7223 */ /* 0x001fc80000000011 */
[----:B---3--:R-:W-:-:S04]  /*08c0*/  FFMA R15, R8, R25, R15 ;  /* 0x00000019080f7223 */ /* 0x008fc8000000000f */
[----:B-1----:R-:W-:-:S04]  /*08d0*/  FFMA R9, R12, R9, R15 ;  /* 0x000000090c097223 */ /* 0x002fc8000000000f */
[----:B------:R-:W-:-:S04]  /*08e0*/  FFMA R9, R28, R10, R9 ;  /* 0x0000000a1c097223 */ /* 0x000fc80000000009 */
[----:B----4-:R-:W-:Y:S01]  /*08f0*/  FFMA R11, R22, R11, R9 ;  /* 0x0000000b160b7223 */ /* 0x010fe20000000009 */
[----:B------:R-:W-:Y:S06]  /*0900*/  BAR.SYNC.DEFER_BLOCKING 0x0 ;  /* 0x0000000000007b1d */ /* 0x000fec0000010000 */
[----:B------:R-:W-:Y:S05]  /*0910*/  BRA.U UP0, `(.L_x_2) ;  /* 0xfffffff9005c7547 */ /* 0x000fea000b83ffff */
[----:B------:R-:W-:-:S12]  /*0920*/  UIADD3 UR4, UPT, UPT, UR4, -0x10, URZ ;  /* 0xfffffff004047890 */ /* 0x000fd8000fffe0ff */
.L_x_1:
[----:B------:R-:W-:-:S09]  /*0930*/  ULOP3.LUT UP0, URZ, UR12, 0x10, URZ, 0xc0, !UPT ;  /* 0x000000100cff7892 */ /* 0x000fd2000f80c0ff */
[----:B------:R-:W-:Y:S05]  /*0940*/  BRA.U !UP0, `(.L_x_0) ;  /* 0x0000000108f47547 */ /* 0x000fea000b800000 */
[----:B------:R-:W0:Y:S01]  /*0950*/  LDCU.128 UR16, c[0x0][0x380] ;  /* 0x00007000ff1077ac */ /* 0x000e220008000c00 */
[----:B------:R-:W-:Y:S02]  /*0960*/  SHF.R.S32.HI R9, RZ, 0x1f, R18 ;  /* 0x0000001fff097819 */ /* 0x000fe40000011412 */
[----:B------:R-:W-:Y:S02]  /*0970*/  IADD3 R3, PT, PT, R0, UR4, RZ ;  /* 0x0000000400037c10 */ /* 0x000fe4000fffe0ff */
[----:B------:R-:W-:Y:S02]  /*0980*/  MOV R8, R18 ;  /* 0x0000001200087202 */ /* 0x000fe40000000f00 */
[----:B------:R-:W-:-:S03]  /*0990*/  IADD3 R20, P1, PT, R20, UR4, RZ ;  /* 0x0000000414147c10 */ /* 0x000fc6000ff3e0ff */
[----:B------:R-:W-:Y:S01]  /*09a0*/  IMAD.WIDE.U32 R8, R3, UR12, R8 ;  /* 0x0000000c03087c25 */ /* 0x000fe2000f8e0008 */
[----:B------:R-:W-:-:S03]  /*09b0*/  IADD3.X R5, PT, PT, RZ, R2, RZ, P1, !PT ;  /* 0x00000002ff057210 */ /* 0x000fc60000ffe4ff */
[----:B------:R-:W-:Y:S01]  /*09c0*/  IMAD R3, R3, UR13, R9 ;  /* 0x0000000d03037c24 */ /* 0x000fe2000f8e0209 */
[----:B0-----:R-:W-:Y:S02]  /*09d0*/  LEA R4, P0, R20, UR16, 0x2 ;  /* 0x0000001014047c11 */ /* 0x001fe4000f8010ff */
[----:B------:R-:W-:Y:S02]  /*09e0*/  LEA R12, P1, R8, UR18, 0x2 ;  /* 0x00000012080c7c11 */ /* 0x000fe4000f8210ff */
[----:B------:R-:W-:Y:S02]  /*09f0*/  LEA.HI.X R5, R20, UR17, R5, 0x2, P0 ;  /* 0x0000001114057c11 */ /* 0x000fe400080f1405 */
[----:B------:R-:W-:-:S03]  /*0a00*/  LEA.HI.X R13, R8, UR19, R3, 0x2, P1 ;  /* 0x00000013080d7c11 */ /* 0x000fc600088f1403 */
[----:B------:R-:W2:Y:S04]  /*0a10*/  LDG.E R4, desc[UR10][R4.64] ;  /* 0x0000000a04047981 */ /* 0x000ea8000c1e1900 */
[----:B------:R-:W3:Y:S01]  /*0a20*/  LDG.E R2, desc[UR10][R12.64] ;  /* 0x0000000a0c027981 */ /* 0x000ee2000c1e1900 */
[----:B------:R-:W-:Y:S02]  /*0a30*/  UMOV UR4, 0x400 ;  /* 0x0000040000047882 */ /* 0x000fe40000000000 */
[----:B------:R-:W-:Y:S01]  /*0a40*/  UIADD3 UR4, UPT, UPT, UR4, 0x400, URZ ;  /* 0x0000040004047890 */ /* 0x000fe2000fffe0ff */
[----:B------:R-:W0:Y:S03]  /*0a50*/  S2R R6, SR_TID.X ;  /* 0x0000000000067919 */ /* 0x000e260000002100 */
[----:B------:R-:W-:-:S06]  /*0a60*/  ULEA UR4, UR6, UR4, 0x18 ;  /* 0x0000000406047291 */ /* 0x000fcc000f8ec0ff */
[C---:B0-----:R-:W-:Y:S02]  /*0a70*/  LEA R3, R6.reuse, UR4, 0x2 ;  /* 0x0000000406037c11 */ /* 0x041fe4000f8e10ff */
[----:B------:R-:W-:Y:S02]  /*0a80*/  LEA R9, R6, R7, 0x2 ;  /* 0x0000000706097211 */ /* 0x000fe400078e10ff */
[----:B------:R-:W-:-:S03]  /*0a90*/  LEA R25, R0, R3, 0x6 ;  /* 0x0000000300197211 */ /* 0x000fc600078e30ff */
        /* <DEDUP_REMOVED lines=11> */
[----:B------:R-:W5:Y:S04]  /*0b50*/  LDS R5, [R3+0x180] ;  /* 0x0001800003057984 */ /* 0x000f680000000800 */
[----:B------:R-:W5:Y:S04]  /*0b60*/  LDS R2, [R3+0x1c0] ;  /* 0x0001c00003027984 */ /* 0x000f680000000800 */
[----:B------:R-:W-:Y:S01]  /*0b70*/  LDS R25, [R3+0x200] ;  /* 0x0002000003197984 */ /* 0x000fe20000000800 */
[----:B0-----:R-:W-:-:S03]  /*0b80*/  FFMA R6, R20, R6, R11 ;  /* 0x0000000614067223 */ /* 0x001fc6000000000b */
[----:B------:R-:W-:Y:S01]  /*0b90*/  LDS R4, [R3+0x240] ;  /* 0x0002400003047984 */ /* 0x000fe20000000800 */
[----:B-1----:R-:W-:-:S03]  /*0ba0*/  FFMA R6, R27, R21, R6 ;  /* 0x000000151b067223 */ /* 0x002fc60000000006 */
[----:B------:R-:W0:Y:S01]  /*0bb0*/  LDS.128 R8, [R7+0x20] ;  /* 0x0000200007087984 */ /* 0x000e220000000c00 */
[----:B--2---:R-:W-:-:S03]  /*0bc0*/  FFMA R29, R29, R22, R6 ;  /* 0x000000161d1d7223 */ /* 0x004fc60000000006 */
[----:B------:R-:W1:Y:S01]  /*0bd0*/  LDS R27, [R3+0x280] ;  /* 0x00028000031b7984 */ /* 0x000e620000000800 */
[----:B---3--:R-:W-:-:S03]  /*0be0*/  FFMA R26, R24, R23, R29 ;  /* 0x00000017181a7223 */ /* 0x008fc6000000001d */
[----:B------:R-:W2:Y:S04]  /*0bf0*/  LDS R6, [R3+0x2c0] ;  /* 0x0002c00003067984 */ /* 0x000ea80000000800 */
[----:B------:R-:W-:Y:S01]  /*0c00*/  LDS R29, [R3+0x300] ;  /* 0x00030000031d7984 */ /* 0x000fe20000000800 */
[----:B----4-:R-:W-:-:S03]  /*0c10*/  FFMA R12, R12, R17, R26 ;  /* 0x000000110c0c7223 */ /* 0x010fc6000000001a */
[----:B------:R-:W3:Y:S01]  /*0c20*/  LDS.128 R20, [R7+0x30] ;  /* 0x0000300007147984 */ /* 0x000ee20000000c00 */
[----:B-----5:R-:W-:-:S03]  /*0c30*/  FFMA R12, R0, R13, R12 ;  /* 0x0000000d000c7223 */ /* 0x020fc6000000000c */
[----:B------:R-:W4:Y:S01]  /*0c40*/  LDS R24, [R3+0x340] ;  /* 0x0003400003187984 */ /* 0x000f220000000800 */
[----:B------:R-:W-:-:S03]  /*0c50*/  FFMA R5, R5, R14, R12 ;  /* 0x0000000e05057223 */ /* 0x000fc6000000000c */
[----:B------:R-:W5:Y:S01]  /*0c60*/  LDS R17, [R3+0x380] ;  /* 0x0003800003117984 */ /* 0x000f620000000800 */
[----:B------:R-:W-:-:S03]  /*0c70*/  FFMA R5, R2, R15, R5 ;  /* 0x0000000f02057223 */ /* 0x000fc60000000005 */
[----:B------:R-:W5:Y:S01]  /*0c80*/  LDS R0, [R3+0x3c0] ;  /* 0x0003c00003007984 */ /* 0x000f620000000800 */
[----:B0-----:R-:W-:-:S04]  /*0c90*/  FFMA R5, R8, R25, R5 ;  /* 0x0000001908057223 */ /* 0x001fc80000000005 */
[----:B------:R-:W-:-:S04]  /*0ca0*/  FFMA R4, R4, R9, R5 ;  /* 0x0000000904047223 */ /* 0x000fc80000000005 */
[----:B-1----:R-:W-:-:S04]  /*0cb0*/  FFMA R27, R27, R10, R4 ;  /* 0x0000000a1b1b7223 */ /* 0x002fc80000000004 */
[----:B--2---:R-:W-:-:S04]  /*0cc0*/  FFMA R11, R6, R11, R27 ;  /* 0x0000000b060b7223 */ /* 0x004fc8000000001b */
[----:B---3--:R-:W-:-:S04]  /*0cd0*/  FFMA R11, R20, R29, R11 ;  /* 0x0000001d140b7223 */ /* 0x008fc8000000000b */
[----:B----4-:R-:W-:-:S04]  /*0ce0*/  FFMA R24, R24, R21, R11 ;  /* 0x0000001518187223 */ /* 0x010fc8000000000b */
[----:B-----5:R-:W-:-:S04]  /*0cf0*/  FFMA R17, R17, R22, R24 ;  /* 0x0000001611117223 */ /* 0x020fc80000000018 */
[----:B------:R-:W-:Y:S01]  /*0d00*/  FFMA R11, R0, R23, R17 ;  /* 0x00000017000b7223 */ /* 0x000fe20000000011 */
[----:B------:R-:W-:Y:S06]  /*0d10*/  BAR.SYNC.DEFER_BLOCKING 0x0 ;  /* 0x0000000000007b1d */ /* 0x000fec0000010000 */
.L_x_0:
[----:B------:R-:W0:Y:S01]  /*0d20*/  LDCU.64 UR4, c[0x0][0x390] ;  /* 0x00007200ff0477ac */ /* 0x000e220008000a00 */
[----:B------:R-:W-:-:S03]  /*0d30*/  SHF.R.S32.HI R19, RZ, 0x1f, R18 ;  /* 0x0000001fff137819 */ /* 0x000fc60000011412 */
[----:B------:R-:W-:-:S04]  /*0d40*/  IMAD.WIDE.U32 R2, R16, UR12, R18 ;  /* 0x0000000c10027c25 */ /* 0x000fc8000f8e0012 */
[----:B------:R-:W-:Y:S01]  /*0d50*/  IMAD R3, R16, UR13, R3 ;  /* 0x0000000d10037c24 */ /* 0x000fe2000f8e0203 */
[----:B0-----:R-:W-:-:S04]  /*0d60*/  LEA R4, P0, R2, UR4, 0x2 ;  /* 0x0000000402047c11 */ /* 0x001fc8000f8010ff */
[----:B------:R-:W-:-:S05]  /*0d70*/  LEA.HI.X R5, R2, UR5, R3, 0x2, P0 ;  /* 0x0000000502057c11 */ /* 0x000fca00080f1403 */
[----:B------:R-:W-:Y:S01]  /*0d80*/  STG.E desc[UR10][R4.64], R11 ;  /* 0x0000000b04007986 */ /* 0x000fe2000c10190a */
[----:B------:R-:W-:Y:S05]  /*0d90*/  EXIT ;  /* 0x000000000000794d */ /* 0x000fea0003800000 */
.L_x_3:
[----:B------:R-:W-:-:S00]  /*0da0*/  BRA `(.L_x_3) ;  /* 0xfffffffc00fc7947 */ /* 0x000fc0000383ffff */
[----:B------:R-:W-:-:S00]  /*0db0*/  NOP ;  /* 0x0000000000007918 */ /* 0x000fc00000000000 */
        /* <DEDUP_REMOVED lines=12> */
.L_x_10:


//--------------------- .text._Z22matrix_multiply_simplePfS_S_m --------------------------
	.section	.text._Z22matrix_multiply_simplePfS_S_m,"ax",@progbits
	.align	128
        .global         _Z22matrix_multiply_simplePfS_S_m
        .type           _Z22matrix_multiply_simplePfS_S_m,@function
        .size           _Z22matrix_multiply_simplePfS_S_m,(.L_x_11 - _Z22matrix_multiply_simplePfS_S_m)
        .other          _Z22matrix_multiply_simplePfS_S_m,@"STO_CUDA_ENTRY STV_DEFAULT"
_Z22matrix_multiply_simplePfS_S_m:
.text._Z22matrix_multiply_simplePfS_S_m:
[----:B------:R-:W-:Y:S08]  /*0000*/  LDC R1, c[0x0][0x37c] ;  /* 0x0000df00ff017b82 */ /* 0x000ff00000000800 */
[----:B------:R-:W0:Y:S01]  /*0010*/  LDC.64 R12, c[0x0][0x398] ;  /* 0x0000e600ff0c7b82 */ /* 0x000e220000000a00 */
[----:B------:R-:W1:Y:S01]  /*0020*/  S2R R3, SR_TID.Y ;  /* 0x0000000000037919 */ /* 0x000e620000002200 */
[----:B------:R-:W2:Y:S01]  /*0030*/  LDCU.64 UR6, c[0x0][0x358] ;  /* 0x00006b00ff0677ac */ /* 0x000ea20008000a00 */
[----:B------:R-:W-:Y:S01]  /*0040*/  IMAD.MOV.U32 R26, RZ, RZ, RZ ;  /* 0x000000ffff1a7224 */ /* 0x000fe200078e00ff */
[----:B------:R-:W3:Y:S04]  /*0050*/  S2R R15, SR_TID.X ;  /* 0x00000000000f7919 */ /* 0x000ee80000002100 */
[----:B------:R-:W1:Y:S08]  /*0060*/  LDC R0, c[0x0][0x364] ;  /* 0x0000d900ff007b82 */ /* 0x000e700000000800 */
[----:B------:R-:W1:Y:S08]  /*0070*/  S2UR UR4, SR_CTAID.Y ;  /* 0x00000000000479c3 */ /* 0x000e700000002600 */
[----:B------:R-:W3:Y:S01]  /*0080*/  S2UR UR5, SR_CTAID.X ;  /* 0x00000000000579c3 */ /* 0x000ee20000002500 */
[----:B0-----:R-:W-:-:S04]  /*0090*/  ISETP.NE.U32.AND P0, PT, R12, RZ, PT ;  /* 0x000000ff0c00720c */ /* 0x001fc80003f05070 */
[----:B------:R-:W-:-:S03]  /*00a0*/  ISETP.NE.AND.EX P0, PT, R13, RZ, PT, P0 ;  /* 0x000000ff0d00720c */ /* 0x000fc60003f05300 */
[----:B------:R-:W3:Y:S01]  /*00b0*/  LDC R14, c[0x0][0x360] ;  /* 0x0000d800ff0e7b82 */ /* 0x000ee20000000800 */
[----:B-1----:R-:W-:Y:S02]  /*00c0*/  IMAD R0, R0, UR4, R3 ;  /* 0x0000000400007c24 */ /* 0x002fe4000f8e0203 */
[----:B---3--:R-:W-:-:S07]  /*00d0*/  IMAD R14, R14, UR5, R15 ;  /* 0x000000050e0e7c24 */ /* 0x008fce000f8e020f */
[----:B--2---:R-:W-:Y:S05]  /*00e0*/  @!P0 BRA `(.L_x_4) ;  /* 0x0000000800fc8947 */ /* 0x004fea0003800000 */
[----:B------:R-:W-:Y:S01]  /*00f0*/  ISETP.GE.U32.AND P1, PT, R12, 0x8, PT ;  /* 0x000000080c00780c */ /* 0x000fe20003f26070 */
[----:B------:R-:W-:Y:S01]  /*0100*/  IMAD.WIDE.U32 R16, R0, R12, RZ ;  /* 0x0000000c00107225 */ /* 0x000fe200078e00ff */
[----:B------:R-:W-:Y:S01]  /*0110*/  LOP3.LUT R2, R12, 0x7, RZ, 0xc0, !PT ;  /* 0x000000070c027812 */ /* 0x000fe200078ec0ff */
[----:B------:R-:W-:Y:S01]  /*0120*/  UMOV UR4, URZ ;  /* 0x000000ff00047c82 */ /* 0x000fe20008000000 */
[----:B------:R-:W-:Y:S01]  /*0130*/  ISETP.GE.U32.AND.EX P1, PT, R13, RZ, PT, P1 ;  /* 0x000000ff0d00720c */ /* 0x000fe20003f26110 */
[----:B------:R-:W-:Y:S01]  /*0140*/  IMAD.MOV.U32 R26, RZ, RZ, RZ ;  /* 0x000000ffff1a7224 */ /* 0x000fe200078e00ff */
[----:B------:R-:W-:Y:S01]  /*0150*/  ISETP.NE.U32.AND P0, PT, R2, RZ, PT ;  /* 0x000000ff0200720c */ /* 0x000fe20003f05070 */
[----:B------:R-:W-:Y:S01]  /*0160*/  IMAD.MOV.U32 R4, RZ, RZ, RZ ;  /* 0x000000ffff047224 */ /* 0x000fe200078e00ff */
[----:B------:R-:W-:Y:S01]  /*0170*/  SHF.R.S32.HI R15, RZ, 0x1f, R14 ;  /* 0x0000001fff0f7819 */ /* 0x000fe2000001140e */
[----:B------:R-:W-:Y:S01]  /*0180*/  IMAD R5, R0, R13, R17 ;  /* 0x0000000d00057224 */ /* 0x000fe200078e0211 */
[----:B------:R-:W-:-:S07]  /*0190*/  ISETP.NE.AND.EX P0, PT, RZ, RZ, PT, P0 ;  /* 0x000000ffff00720c */ /* 0x000fce0003f05300 */
[----:B------:R-:W-:Y:S06]  /*01a0*/  @!P1 BRA `(.L_x_5) ;  /* 0x0000000400089947 */ /* 0x000fec0003800000 */
[----:B------:R-:W0:Y:S01]  /*01b0*/  LDCU.128 UR8, c[0x0][0x380] ;  /* 0x00007000ff0877ac */ /* 0x000e220008000c00 */
[C---:B------:R-:W-:Y:S01]  /*01c0*/  LOP3.LUT R4, R12.reuse, 0xfffffff8, RZ, 0xc0, !PT ;  /* 0xfffffff80c047812 */ /* 0x040fe200078ec0ff */
[C---:B------:R-:W-:Y:S01]  /*01d0*/  IMAD.SHL.U32 R7, R12.reuse, 0x4, RZ ;  /* 0x000000040c077824 */ /* 0x040fe200078e00ff */
[C-C-:B------:R-:W-:Y:S01]  /*01e0*/  SHF.L.U64.HI R8, R12.reuse, 0x5, R13.reuse ;  /* 0x000000050c087819 */ /* 0x140fe2000001020d */
[----:B------:R-:W1:Y:S01]  /*01f0*/  LDCU UR4, c[0x0][0x39c] ;  /* 0x00007380ff0477ac */ /* 0x000e620008000800 */
[----:B------:R-:W-:Y:S01]  /*0200*/  SHF.L.U64.HI R10, R12, 0x2, R13 ;  /* 0x000000020c0a7819 */ /* 0x000fe2000001020d */
[----:B------:R-:W-:Y:S02]  /*0210*/  IMAD.MOV.U32 R26, RZ, RZ, RZ ;  /* 0x000000ffff1a7224 */ /* 0x000fe400078e00ff */
[----:B------:R-:W-:Y:S01]  /*0220*/  IMAD.MOV.U32 R11, RZ, RZ, R4 ;  /* 0x000000ffff0b7224 */ /* 0x000fe200078e0004 */
[----:B0-----:R-:W-:Y:S02]  /*0230*/  LEA R6, P1, R14, UR10, 0x2 ;  /* 0x0000000a0e067c11 */ /* 0x001fe4000f8210ff */
[----:B------:R-:W-:-:S02]  /*0240*/  LEA R20, P2, R16, UR8, 0x2 ;  /* 0x0000000810147c11 */ /* 0x000fc4000f8410ff */
[----:B------:R-:W-:Y:S01]  /*0250*/  LEA.HI.X R3, R14, UR11, R15, 0x2, P1 ;  /* 0x0000000b0e037c11 */ /* 0x000fe200088f140f */
[----:B-1----:R-:W-:Y:S01]  /*0260*/  IMAD.U32 R9, RZ, RZ, UR4 ;  /* 0x00000004ff097e24 */ /* 0x002fe2000f8e00ff */
[----:B------:R-:W-:Y:S02]  /*0270*/  LEA.HI.X R21, R16, UR9, R5, 0x2, P2 ;  /* 0x0000000910157c11 */ /* 0x000fe400090f1405 */
[----:B------:R-:W-:-:S05]  /*0280*/  IADD3 R20, P1, PT, R20, 0x10, RZ ;  /* 0x0000001014147810 */ /* 0x000fca0007f3e0ff */
[----:B------:R-:W-:-:S08]  /*0290*/  IMAD.X R21, RZ, RZ, R21, P1 ;  /* 0x000000ffff157224 */ /* 0x000fd000008e0615 */
.L_x_6:
[----:B------:R-:W-:Y:S02]  /*02a0*/  IMAD.MOV.U32 R24, RZ, RZ, R6 ;  /* 0x000000ffff187224 */ /* 0x000fe400078e0006 */
[----:B------:R-:W-:Y:S02]  /*02b0*/  IMAD.MOV.U32 R18, RZ, RZ, R20 ;  /* 0x000000ffff127224 */ /* 0x000fe400078e0014 */
[----:B------:R-:W-:Y:S02]  /*02c0*/  IMAD.MOV.U32 R19, RZ, RZ, R21 ;  /* 0x000000ffff137224 */ /* 0x000fe400078e0015 */
[----:B------:R-:W-:-:S03]  /*02d0*/  IMAD.MOV.U32 R25, RZ, RZ, R3 ;  /* 0x000000ffff197224 */ /* 0x000fc600078e0003 */
[----:B------:R-:W2:Y:S04]  /*02e0*/  LDG.E R29, desc[UR6][R18.64+-0x10] ;  /* 0xfffff006121d7981 */ /* 0x000ea8000c1e1900 */
[----:B------:R-:W2:Y:S01]  /*02f0*/  LDG.E R24, desc[UR6][R24.64] ;  /* 0x0000000618187981 */ /* 0x000ea2000c1e1900 */
[----:B------:R-:W-:-:S03]  /*0300*/  IADD3 R22, P1, PT, R6, R7, RZ ;  /* 0x0000000706167210 */ /* 0x000fc60007f3e0ff */
[----:B------:R-:W3:Y:S02]  /*0310*/  LDG.E R27, desc[UR6][R18.64+-0xc] ;  /* 0xfffff406121b7981 */ /* 0x000ee4000c1e1900 */
[----:B------:R-:W-:Y:S01]  /*0320*/  IMAD.X R23, R3, 0x1, R10, P1 ;  /* 0x0000000103177824 */ /* 0x000fe200008e060a */
[----:B------:R-:W-:-:S04]  /*0330*/  IADD3 R20, P1, PT, R22, R7, RZ ;  /* 0x0000000716147210 */ /* 0x000fc80007f3e0ff */
[----:B------:R-:W3:Y:S01]  /*0340*/  LDG.E R28, desc[UR6][R22.64] ;  /* 0x00000006161c7981 */ /* 0x000ee2000c1e1900 */
[----:B------:R-:W-:-:S05]  /*0350*/  IMAD.X R21, R23, 0x1, R10, P1 ;  /* 0x0000000117157824 */ /* 0x000fca00008e060a */
[----:B------:R3:W4:Y:S04]  /*0360*/  LDG.E R22, desc[UR6][R20.64] ;  /* 0x0000000614167981 */ /* 0x000728000c1e1900 */
[----:B------:R-:W5:Y:S01]  /*0370*/  LDG.E R23, desc[UR6][R18.64+-0x4] ;  /* 0xfffffc0612177981 */ /* 0x000f62000c1e1900 */
[----:B--2---:R-:W-:-:S03]  /*0380*/  FFMA R26, R29, R24, R26 ;  /* 0x000000181d1a7223 */ /* 0x004fc6000000001a */
[----:B------:R-:W4:Y:S01]  /*0390*/  LDG.E R29, desc[UR6][R18.64+-0x8] ;  /* 0xfffff806121d7981 */ /* 0x000f22000c1e1900 */
[----:B------:R-:W-:-:S05]  /*03a0*/  IADD3 R24, P1, PT, R20, R7, RZ ;  /* 0x0000000714187210 */ /* 0x000fca0007f3e0ff */
[----:B------:R-:W-:Y:S02]  /*03b0*/  IMAD.X R25, R21, 0x1, R10, P1 ;  /* 0x0000000115197824 */ /* 0x000fe400008e060a */
[----:B------:R-:W2:Y:S01]  /*03c0*/  LDG.E R21, desc[UR6][R18.64] ;  /* 0x0000000612157981 */ /* 0x000ea2000c1e1900 */
[----:B---3--:R-:W-:Y:S01]  /*03d0*/  FFMA R20, R27, R28, R26 ;  /* 0x0000001c1b147223 */ /* 0x008fe2000000001a */
[----:B------:R-:W-:Y:S02]  /*03e0*/  IADD3 R26, P1, PT, R24, R7, RZ ;  /* 0x00000007181a7210 */ /* 0x000fe40007f3e0ff */
[----:B------:R-:W5:Y:S03]  /*03f0*/  LDG.E R28, desc[UR6][R24.64] ;  /* 0x00000006181c7981 */ /* 0x000f66000c1e1900 */
[----:B------:R-:W-:Y:S02]  /*0400*/  IMAD.X R27, R25, 0x1, R10, P1 ;  /* 0x00000001191b7824 */ /* 0x000fe400008e060a */
[----:B----4-:R-:W-:-:S03]  /*0410*/  FFMA R22, R29, R22, R20 ;  /* 0x000000161d167223 */ /* 0x010fc60000000014 */
[----:B------:R-:W2:Y:S01]  /*0420*/  LDG.E R29, desc[UR6][R26.64] ;  /* 0x000000061a1d7981 */ /* 0x000ea2000c1e1900 */
[----:B-----5:R-:W-:Y:S01]  /*0430*/  FFMA R28, R23, R28, R22 ;  /* 0x0000001c171c7223 */ /* 0x020fe20000000016 */
[-C--:B------:R-:W-:Y:S02]  /*0440*/  IADD3 R22, P1, PT, R26, R7.reuse, RZ ;  /* 0x000000071a167210 */ /* 0x080fe40007f3e0ff */
[----:B------:R-:W3:Y:S03]  /*0450*/  LDG.E R26, desc[UR6][R18.64+0x8] ;  /* 0x00000806121a7981 */ /* 0x000ee6000c1e1900 */
[----:B------:R-:W-:Y:S01]  /*0460*/  IMAD.X R23, R27, 0x1, R10, P1 ;  /* 0x000000011b177824 */ /* 0x000fe200008e060a */
[----:B------:R-:W-:Y:S01]  /*0470*/  IADD3 R20, P1, PT, R22, R7, RZ ;  /* 0x0000000716147210 */ /* 0x000fe20007f3e0ff */
[----:B------:R-:W4:Y:S01]  /*0480*/  LDG.E R27, desc[UR6][R18.64+0xc] ;  /* 0x00000c06121b7981 */ /* 0x000f22000c1e1900 */
[----:B--2---:R-:W-:-:S03]  /*0490*/  FFMA R28, R21, R29, R28 ;  /* 0x0000001d151c7223 */ /* 0x004fc6000000001c */
[----:B------:R-:W-:Y:S01]  /*04a0*/  IMAD.X R21, R23, 0x1, R10, P1 ;  /* 0x0000000117157824 */ /* 0x000fe200008e060a */
[----:B------:R-:W2:Y:S01]  /*04b0*/  LDG.E R29, desc[UR6][R18.64+0x4] ;  /* 0x00000406121d7981 */ /* 0x000ea2000c1e1900 */
[----:B------:R-:W-:-:S03]  /*04c0*/  IADD3 R24, P1, PT, R20, R7, RZ ;  /* 0x0000000714187210 */ /* 0x000fc60007f3e0ff */
[----:B------:R-:W2:Y:S02]  /*04d0*/  LDG.E R23, desc[UR6][R22.64] ;  /* 0x0000000616177981 */ /* 0x000ea4000c1e1900 */
[----:B------:R-:W-:Y:S02]  /*04e0*/  IMAD.X R25, R21, 0x1, R10, P1 ;  /* 0x0000000115197824 */ /* 0x000fe400008e060a */
[----:B------:R-:W3:Y:S04]  /*04f0*/  LDG.E R20, desc[UR6][R20.64] ;  /* 0x0000000614147981 */ /* 0x000ee8000c1e1900 */
[----:B------:R-:W4:Y:S01]  /*0500*/  LDG.E R24, desc[UR6][R24.64] ;  /* 0x0000000618187981 */ /* 0x000f22000c1e1900 */
[----:B------:R-:W-:-:S04]  /*0510*/  IADD3 R11, P1, PT, R11, -0x8, RZ ;  /* 0xfffffff80b0b7810 */ /* 0x000fc80007f3e0ff */
[----:B------:R-:W-:Y:S02]  /*0520*/  IADD3.X R9, PT, PT, R9, -0x1, RZ, P1, !PT ;  /* 0xffffffff09097810 */ /* 0x000fe40000ffe4ff */
[----:B------:R-:W-:-:S04]  /*0530*/  ISETP.NE.U32.AND P1, PT, R11, RZ, PT ;  /* 0x000000ff0b00720c */ /* 0x000fc80003f25070 */
[----:B------:R-:W-:Y:S02]  /*0540*/  ISETP.NE.AND.EX P1, PT, R9, RZ, PT, P1 ;  /* 0x000000ff0900720c */ /* 0x000fe40003f25310 */
[----:B------:R-:W-:-:S05]  /*0550*/  LEA R6, P2, R12, R6, 0x5 ;  /* 0x000000060c067211 */ /* 0x000fca00078428ff */
[----:B------:R-:W-:Y:S02]  /*0560*/  IMAD.X R3, R3, 0x1, R8, P2 ;  /* 0x0000000103037824 */ /* 0x000fe400010e0608 */
[----:B--2---:R-:W-:-:S04]  /*0570*/  FFMA R29, R29, R23, R28 ;  /* 0x000000171d1d7223 */ /* 0x004fc8000000001c */
[----:B---3--:R-:W-:Y:S01]  /*0580*/  FFMA R26, R26, R20, R29 ;  /* 0x000000141a1a7223 */ /* 0x008fe2000000001d */
[----:B------:R-:W-:-:S03]  /*0590*/  IADD3 R20, P3, PT, R18, 0x20, RZ ;  /* 0x0000002012147810 */ /* 0x000fc60007f7e0ff */
[----:B----4-:R-:W-:Y:S02]  /*05a0*/  FFMA R26, R27, R24, R26 ;  /* 0x000000181b1a7223 */ /* 0x010fe4000000001a */
[----:B------:R-:W-:Y:S01]  /*05b0*/  IMAD.X R21, RZ, RZ, R19, P3 ;  /* 0x000000ffff157224 */ /* 0x000fe200018e0613 */
[----:B------:R-:W-:Y:S07]  /*05c0*/  @P1 BRA `(.L_x_6) ;  /* 0xfffffffc00341947 */ /* 0x000fee000383ffff */
.L_x_5:
[----:B------:R-:W-:Y:S05]  /*05d0*/  @!P0 BRA `(.L_x_4) ;  /* 0x0000000400c08947 */ /* 0x000fea0003800000 */
[----:B------:R-:W-:Y:S02]  /*05e0*/  ISETP.GE.U32.AND P1, PT, R2, 0x4, PT ;  /* 0x000000040200780c */ /* 0x000fe40003f26070 */
[----:B------:R-:W-:Y:S02]  /*05f0*/  LOP3.LUT R24, R12, 0x3, RZ, 0xc0, !PT ;  /* 0x000000030c187812 */ /* 0x000fe400078ec0ff */
[----:B------:R-:W-:Y:S02]  /*0600*/  ISETP.GE.U32.AND.EX P1, PT, RZ, RZ, PT, P1 ;  /* 0x000000ffff00720c */ /* 0x000fe40003f26110 */
[----:B------:R-:W-:-:S04]  /*0610*/  ISETP.NE.U32.AND P0, PT, R24, RZ, PT ;  /* 0x000000ff1800720c */ /* 0x000fc80003f05070 */
[----:B------:R-:W-:-:S07]  /*0620*/  ISETP.NE.AND.EX P0, PT, RZ, RZ, PT, P0 ;  /* 0x000000ffff00720c */ /* 0x000fce0003f05300 */
[----:B------:R-:W-:Y:S06]  /*0630*/  @!P1 BRA `(.L_x_7) ;  /* 0x0000000000d09947 */ /* 0x000fec0003800000 */
[----:B------:R-:W0:Y:S01]  /*0640*/  LDCU.128 UR8, c[0x0][0x380] ;  /* 0x00007000ff0877ac */ /* 0x000e220008000c00 */
[----:B------:R-:W-:Y:S01]  /*0650*/  IMAD R2, R12, UR4, RZ ;  /* 0x000000040c027c24 */ /* 0x000fe2000f8e02ff */
[C---:B------:R-:W-:Y:S01]  /*0660*/  IADD3 R8, P1, PT, R4.reuse, R16, RZ ;  /* 0x0000001004087210 */ /* 0x040fe20007f3e0ff */
[----:B------:R-:W-:-:S03]  /*0670*/  IMAD.WIDE.U32 R6, R4, R12, R14 ;  /* 0x0000000c04067225 */ /* 0x000fc600078e000e */
[----:B------:R-:W-:Y:S01]  /*0680*/  IADD3.X R11, PT, PT, R5, UR4, RZ, P1, !PT ;  /* 0x00000004050b7c10 */ /* 0x000fe20008ffe4ff */
[C---:B------:R-:W-:Y:S02]  /*0690*/  IMAD R3, R4.reuse, R13, R2 ;  /* 0x0000000d04037224 */ /* 0x040fe400078e0202 */
[----:B------:R-:W-:Y:S02]  /*06a0*/  VIADD R9, R4, 0x1 ;  /* 0x0000000104097836 */ /* 0x000fe40000000000 */
[----:B------:R-:W-:Y:S02]  /*06b0*/  IMAD.IADD R7, R7, 0x1, R3 ;  /* 0x0000000107077824 */ /* 0x000fe400078e0203 */
[----:B------:R-:W-:-:S04]  /*06c0*/  IMAD.WIDE.U32 R2, R9, R12, R14 ;  /* 0x0000000c09027225 */ /* 0x000fc800078e000e */
[CC--:B------:R-:W-:Y:S01]  /*06d0*/  IMAD R3, R9.reuse, R13.reuse, R3 ;  /* 0x0000000d09037224 */ /* 0x0c0fe200078e0203 */
[----:B0-----:R-:W-:Y:S01]  /*06e0*/  LEA R22, P2, R6, UR10, 0x2 ;  /* 0x0000000a06167c11 */ /* 0x001fe2000f8410ff */
[----:B------:R-:W-:Y:S01]  /*06f0*/  VIADD R19, R4, 0x2 ;  /* 0x0000000204137836 */ /* 0x000fe20000000000 */
[----:B------:R-:W-:Y:S02]  /*0700*/  LEA R28, P1, R8, UR8, 0x2 ;  /* 0x00000008081c7c11 */ /* 0x000fe4000f8210ff */
[----:B------:R-:W-:Y:S02]  /*0710*/  LEA.HI.X R23, R6, UR11, R7, 0x2, P2 ;  /* 0x0000000b06177c11 */ /* 0x000fe400090f1407 */
[----:B------:R-:W-:Y:S02]  /*0720*/  LEA R6, P3, R2, UR10, 0x2 ;  /* 0x0000000a02067c11 */ /* 0x000fe4000f8610ff */
[----:B------:R-:W-:Y:S01]  /*0730*/  IADD3 R9, P2, PT, R9, R16, RZ ;  /* 0x0000001009097210 */ /* 0x000fe20007f5e0ff */
[----:B------:R-:W-:Y:S01]  /*0740*/  VIADD R27, R4, 0x3 ;  /* 0x00000003041b7836 */ /* 0x000fe20000000000 */
[----:B------:R-:W-:Y:S01]  /*0750*/  LEA.HI.X R7, R2, UR11, R3, 0x2, P3 ;  /* 0x0000000b02077c11 */ /* 0x000fe200098f1403 */
[----:B------:R-:W2:Y:S01]  /*0760*/  LDG.E R22, desc[UR6][R22.64] ;  /* 0x0000000616167981 */ /* 0x000ea2000c1e1900 */
[----:B------:R-:W-:Y:S01]  /*0770*/  LEA.HI.X R29, R8, UR9, R11, 0x2, P1 ;  /* 0x00000009081d7c11 */ /* 0x000fe200088f140b */
[----:B------:R-:W-:Y:S01]  /*0780*/  IMAD.X R2, RZ, RZ, R5, P2 ;  /* 0x000000ffff027224 */ /* 0x000fe200010e0605 */
[----:B------:R-:W-:Y:S01]  /*0790*/  LEA R8, P1, R9, UR8, 0x2 ;  /* 0x0000000809087c11 */ /* 0x000fe2000f8210ff */
[-C--:B------:R-:W-:Y:S01]  /*07a0*/  IMAD.WIDE.U32 R10, R19, R12.reuse, R14 ;  /* 0x0000000c130a7225 */ /* 0x080fe200078e000e */
[----:B------:R-:W3:Y:S02]  /*07b0*/  LDG.E R6, desc[UR6][R6.64] ;  /* 0x0000000606067981 */ /* 0x000ee4000c1e1900 */
[----:B------:R-:W-:Y:S01]  /*07c0*/  LEA.HI.X R9, R9, UR9, R2, 0x2, P1 ;  /* 0x0000000909097c11 */ /* 0x000fe200088f1402 */
[----:B------:R-:W-:Y:S01]  /*07d0*/  IMAD R3, R19, R13, R11 ;  /* 0x0000000d13037224 */ /* 0x000fe200078e020b */
[C---:B------:R-:W-:Y:S01]  /*07e0*/  LEA R2, P1, R10.reuse, UR10, 0x2 ;  /* 0x0000000a0a027c11 */ /* 0x040fe2000f8210ff */
[----:B------:R-:W-:Y:S01]  /*07f0*/  IMAD.WIDE.U32 R20, R27, R12, R14 ;  /* 0x0000000c1b147225 */ /* 0x000fe200078e000e */
[----:B------:R0:W2:Y:S02]  /*0800*/  LDG.E R25, desc[UR6][R28.64] ;  /* 0x000000061c197981 */ /* 0x0000a4000c1e1900 */
[----:B------:R-:W-:-:S02]  /*0810*/  LEA.HI.X R3, R10, UR11, R3, 0x2, P1 ;  /* 0x0000000b0a037c11 */ /* 0x000fc400088f1403 */
[----:B------:R-:W-:Y:S01]  /*0820*/  IADD3 R19, P1, PT, R19, R16, RZ ;  /* 0x0000001013137210 */ /* 0x000fe20007f3e0ff */
[----:B------:R-:W3:Y:S04]  /*0830*/  LDG.E R8, desc[UR6][R8.64] ;  /* 0x0000000608087981 */ /* 0x000ee8000c1e1900 */
[----:B------:R-:W-:Y:S01]  /*0840*/  IMAD.X R18, RZ, RZ, R5, P1 ;  /* 0x000000ffff127224 */ /* 0x000fe200008e0605 */
[C---:B------:R-:W-:Y:S01]  /*0850*/  LEA R10, P1, R19.reuse, UR8, 0x2 ;  /* 0x00000008130a7c11 */ /* 0x040fe2000f8210ff */
[----:B------:R-:W4:Y:S03]  /*0860*/  LDG.E R2, desc[UR6][R2.64] ;  /* 0x0000000602027981 */ /* 0x000f26000c1e1900 */
[----:B------:R-:W-:Y:S01]  /*0870*/  LEA.HI.X R11, R19, UR9, R18, 0x2, P1 ;  /* 0x00000009130b7c11 */ /* 0x000fe200088f1412 */
[----:B------:R-:W-:Y:S01]  /*0880*/  IMAD R19, R27, R13, R21 ;  /* 0x0000000d1b137224 */ /* 0x000fe200078e0215 */
[----:B------:R-:W-:-:S03]  /*0890*/  LEA R18, P1, R20, UR10, 0x2 ;  /* 0x0000000a14127c11 */ /* 0x000fc6000f8210ff */
[----:B------:R-:W4:Y:S01]  /*08a0*/  LDG.E R10, desc[UR6][R10.64] ;  /* 0x000000060a0a7981 */ /* 0x000f22000c1e1900 */
[----:B------:R-:W-:Y:S02]  /*08b0*/  LEA.HI.X R19, R20, UR11, R19, 0x2, P1 ;  /* 0x0000000b14137c11 */ /* 0x000fe400088f1413 */
[----:B------:R-:W-:-:S03]  /*08c0*/  IADD3 R27, P1, PT, R27, R16, RZ ;  /* 0x000000101b1b7210 */ /* 0x000fc60007f3e0ff */
[----:B------:R-:W5:Y:S01]  /*08d0*/  LDG.E R18, desc[UR6][R18.64] ;  /* 0x0000000612127981 */ /* 0x000f62000c1e1900 */
[----:B------:R-:W-:Y:S01]  /*08e0*/  LEA R20, P2, R27, UR8, 0x2 ;  /* 0x000000081b147c11 */ /* 0x000fe2000f8410ff */
[----:B0-----:R-:W-:-:S05]  /*08f0*/  IMAD.X R28, RZ, RZ, R5, P1 ;  /* 0x000000ffff1c7224 */ /* 0x001fca00008e0605 */
[----:B------:R-:W-:-:S05]  /*0900*/  LEA.HI.X R21, R27, UR9, R28, 0x2, P2 ;  /* 0x000000091b157c11 */ /* 0x000fca00090f141c */
[----:B------:R-:W5:Y:S01]  /*0910*/  LDG.E R20, desc[UR6][R20.64] ;  /* 0x0000000614147981 */ /* 0x000f62000c1e1900 */
[----:B------:R-:W-:Y:S01]  /*0920*/  VIADD R4, R4, 0x4 ;  /* 0x0000000404047836 */ /* 0x000fe20000000000 */
[----:B------:R-:W-:Y:S01]  /*0930*/  UMOV UR4, URZ ;  /* 0x000000ff00047c82 */ /* 0x000fe20008000000 */
[----:B--2---:R-:W-:-:S04]  /*0940*/  FFMA R25, R25, R22, R26 ;  /* 0x0000001619197223 */ /* 0x004fc8000000001a */
[----:B---3--:R-:W-:-:S04]  /*0950*/  FFMA R25, R8, R6, R25 ;  /* 0x0000000608197223 */ /* 0x008fc80000000019 */
[----:B----4-:R-:W-:-:S04]  /*0960*/  FFMA R25, R10, R2, R25 ;  /* 0x000000020a197223 */ /* 0x010fc80000000019 */
[----:B-----5:R-:W-:-:S07]  /*0970*/  FFMA R26, R20, R18, R25 ;  /* 0x00000012141a7223 */ /* 0x020fce0000000019 */
.L_x_7:
[----:B------:R-:W-:Y:S05]  /*0980*/  @!P0 BRA `(.L_x_4) ;  /* 0x0000000000d48947 */ /* 0x000fea0003800000 */
[----:B------:R-:W-:Y:S02]  /*0990*/  ISETP.NE.U32.AND P1, PT, R24, 0x1, PT ;  /* 0x000000011800780c */ /* 0x000fe40003f25070 */
[----:B------:R-:W-:Y:S02]  /*09a0*/  LOP3.LUT R2, R12, 0x1, RZ, 0xc0, !PT ;  /* 0x000000010c027812 */ /* 0x000fe400078ec0ff */
[----:B------:R-:W-:Y:S02]  /*09b0*/  ISETP.NE.AND.EX P1, PT, RZ, RZ, PT, P1 ;  /* 0x000000ffff00720c */ /* 0x000fe40003f25310 */
[----:B------:R-:W-:-:S04]  /*09c0*/  ISETP.NE.U32.AND P0, PT, R2, 0x1, PT ;  /* 0x000000010200780c */ /* 0x000fc80003f05070 */
[----:B------:R-:W-:-:S07]  /*09d0*/  ISETP.NE.U32.AND.EX P0, PT, RZ, RZ, PT, P0 ;  /* 0x000000ffff00720c */ /* 0x000fce0003f05100 */
[----:B------:R-:W-:Y:S06]  /*09e0*/  @!P1 BRA `(.L_x_8) ;  /* 0x0000000000789947 */ /* 0x000fec0003800000 */
[----:B------:R-:W0:Y:S01]  /*09f0*/  LDCU.128 UR8, c[0x0][0x380] ;  /* 0x00007000ff0877ac */ /* 0x000e220008000c00 */
[----:B------:R-:W-:Y:S01]  /*0a00*/  IMAD R2, R12, UR4, RZ ;  /* 0x000000040c027c24 */ /* 0x000fe2000f8e02ff */
[C---:B------:R-:W-:Y:S01]  /*0a10*/  IADD3 R3, P1, PT, R4.reuse, R16, RZ ;  /* 0x0000001004037210 */ /* 0x040fe20007f3e0ff */
[----:B------:R-:W-:Y:S02]  /*0a20*/  IMAD.MOV.U32 R8, RZ, RZ, R14 ;  /* 0x000000ffff087224 */ /* 0x000fe400078e000e */
[----:B------:R-:W-:Y:S01]  /*0a30*/  IMAD.MOV.U32 R9, RZ, RZ, R15 ;  /* 0x000000ffff097224 */ /* 0x000fe200078e000f */
[----:B------:R-:W-:Y:S01]  /*0a40*/  IADD3.X R10, PT, PT, R5, UR4, RZ, P1, !PT ;  /* 0x00000004050a7c10 */ /* 0x000fe20008ffe4ff */
[C---:B------:R-:W-:Y:S02]  /*0a50*/  VIADD R21, R4.reuse, 0x1 ;  /* 0x0000000104157836 */ /* 0x040fe40000000000 */
[C---:B------:R-:W-:Y:S02]  /*0a60*/  IMAD R11, R4.reuse, R13, R2 ;  /* 0x0000000d040b7224 */ /* 0x040fe400078e0202 */
[----:B------:R-:W-:Y:S01]  /*0a70*/  IMAD.WIDE.U32 R6, R4, R12, R8 ;  /* 0x0000000c04067225 */ /* 0x000fe200078e0008 */
[----:B------:R-:W-:-:S03]  /*0a80*/  IADD3 R19, P1, PT, R21, R16, RZ ;  /* 0x0000001015137210 */ /* 0x000fc60007f3e0ff */
[----:B------:R-:W-:Y:S01]  /*0a90*/  IMAD.WIDE.U32 R8, R21, R12, R8 ;  /* 0x0000000c15087225 */ /* 0x000fe200078e0008 */
[----:B0-----:R-:W-:-:S03]  /*0aa0*/  LEA R2, P2, R3, UR8, 0x2 ;  /* 0x0000000803027c11 */ /* 0x001fc6000f8410ff */
[----:B------:R-:W-:Y:S01]  /*0ab0*/  IMAD.IADD R11, R7, 0x1, R11 ;  /* 0x00000001070b7824 */ /* 0x000fe200078e020b */
[----:B------:R-:W-:Y:S01]  /*0ac0*/  LEA R18, P3, R19, UR8, 0x2 ;  /* 0x0000000813127c11 */ /* 0x000fe2000f8610ff */
[----:B------:R-:W-:Y:S01]  /*0ad0*/  IMAD.X R22, RZ, RZ, R5, P1 ;  /* 0x000000ffff167224 */ /* 0x000fe200008e0605 */
[----:B------:R-:W-:Y:S01]  /*0ae0*/  LEA.HI.X R3, R3, UR9, R10, 0x2, P2 ;  /* 0x0000000903037c11 */ /* 0x000fe200090f140a */
[----:B------:R-:W-:Y:S01]  /*0af0*/  IMAD R7, R21, R13, R9 ;  /* 0x0000000d15077224 */ /* 0x000fe200078e0209 */
[----:B------:R-:W-:Y:S02]  /*0b00*/  LEA R20, P2, R6, UR10, 0x2 ;  /* 0x0000000a06147c11 */ /* 0x000fe4000f8410ff */
[----:B------:R-:W-:Y:S02]  /*0b10*/  LEA R10, P4, R8, UR10, 0x2 ;  /* 0x0000000a080a7c11 */ /* 0x000fe4000f8810ff */
[----:B------:R-:W-:Y:S01]  /*0b20*/  LEA.HI.X R21, R6, UR11, R11, 0x2, P2 ;  /* 0x0000000b06157c11 */ /* 0x000fe200090f140b */
[----:B------:R-:W2:Y:S01]  /*0b30*/  LDG.E R3, desc[UR6][R2.64] ;  /* 0x0000000602037981 */ /* 0x000ea2000c1e1900 */
[----:B------:R-:W-:-:S02]  /*0b40*/  LEA.HI.X R19, R19, UR9, R22, 0x2, P3 ;  /* 0x0000000913137c11 */ /* 0x000fc400098f1416 */
[----:B------:R-:W-:Y:S01]  /*0b50*/  LEA.HI.X R11, R8, UR11, R7, 0x2, P4 ;  /* 0x0000000b080b7c11 */ /* 0x000fe2000a0f1407 */
[----:B------:R-:W2:Y:S04]  /*0b60*/  LDG.E R20, desc[UR6][R20.64] ;  /* 0x0000000614147981 */ /* 0x000ea8000c1e1900 */
[----:B------:R-:W3:Y:S04]  /*0b70*/  LDG.E R19, desc[UR6][R18.64] ;  /* 0x0000000612137981 */ /* 0x000ee8000c1e1900 */
[----:B------:R-:W3:Y:S01]  /*0b80*/  LDG.E R10, desc[UR6][R10.64] ;  /* 0x000000060a0a7981 */ /* 0x000ee2000c1e1900 */
[----:B------:R-:W-:Y:S01]  /*0b90*/  VIADD R4, R4, 0x2 ;  /* 0x0000000204047836 */ /* 0x000fe20000000000 */
[----:B------:R-:W-:Y:S01]  /*0ba0*/  UMOV UR4, URZ ;  /* 0x000000ff00047c82 */ /* 0x000fe20008000000 */
[----:B--2---:R-:W-:-:S04]  /*0bb0*/  FFMA R26, R3, R20, R26 ;  /* 0x00000014031a7223 */ /* 0x004fc8000000001a */
[----:B---3--:R-:W-:-:S07]  /*0bc0*/  FFMA R26, R19, R10, R26 ;  /* 0x0000000a131a7223 */ /* 0x008fce000000001a */
.L_x_8:
[----:B------:R-:W-:Y:S05]  /*0bd0*/  @P0 BRA `(.L_x_4) ;  /* 0x0000000000400947 */ /* 0x000fea0003800000 */
[----:B------:R-:W0:Y:S01]  /*0be0*/  LDCU.128 UR8, c[0x0][0x380] ;  /* 0x00007000ff0877ac */ /* 0x000e220008000c00 */
[----:B------:R-:W-:Y:S01]  /*0bf0*/  IMAD R2, R12, UR4, RZ ;  /* 0x000000040c027c24 */ /* 0x000fe2000f8e02ff */
[C---:B------:R-:W-:Y:S01]  /*0c00*/  IADD3 R16, P0, PT, R4.reuse, R16, RZ ;  /* 0x0000001004107210 */ /* 0x040fe20007f1e0ff */
[----:B------:R-:W-:Y:S02]  /*0c10*/  IMAD.MOV.U32 R6, RZ, RZ, R14 ;  /* 0x000000ffff067224 */ /* 0x000fe400078e000e */
[----:B------:R-:W-:Y:S01]  /*0c20*/  IMAD.MOV.U32 R7, RZ, RZ, R15 ;  /* 0x000000ffff077224 */ /* 0x000fe200078e000f */
[----:B------:R-:W-:Y:S01]  /*0c30*/  IADD3.X R3, PT, PT, R5, UR4, RZ, P0, !PT ;  /* 0x0000000405037c10 */ /* 0x000fe200087fe4ff */
[C---:B------:R-:W-:Y:S02]  /*0c40*/  IMAD R9, R4.reuse, R13, R2 ;  /* 0x0000000d04097224 */ /* 0x040fe400078e0202 */
[----:B------:R-:W-:-:S04]  /*0c50*/  IMAD.WIDE.U32 R6, R4, R12, R6 ;  /* 0x0000000c04067225 */ /* 0x000fc800078e0006 */
[----:B------:R-:W-:Y:S01]  /*0c60*/  IMAD.IADD R5, R7, 0x1, R9 ;  /* 0x0000000107057824 */ /* 0x000fe200078e0209 */
[----:B0-----:R-:W-:Y:S02]  /*0c70*/  LEA R2, P1, R16, UR8, 0x2 ;  /* 0x0000000810027c11 */ /* 0x001fe4000f8210ff */
[----:B------:R-:W-:Y:S02]  /*0c80*/  LEA R4, P0, R6, UR10, 0x2 ;  /* 0x0000000a06047c11 */ /* 0x000fe4000f8010ff */
[----:B------:R-:W-:Y:S02]  /*0c90*/  LEA.HI.X R3, R16, UR9, R3, 0x2, P1 ;  /* 0x0000000910037c11 */ /* 0x000fe400088f1403 */
[----:B------:R-:W-:-:S04]  /*0ca0*/  LEA.HI.X R5, R6, UR11, R5, 0x2, P0 ;  /* 0x0000000b06057c11 */ /* 0x000fc800080f1405 */
[----:B------:R-:W2:Y:S04]  /*0cb0*/  LDG.E R3, desc[UR6][R2.64] ;  /* 0x0000000602037981 */ /* 0x000ea8000c1e1900 */
[----:B------:R-:W2:Y:S02]  /*0cc0*/  LDG.E R4, desc[UR6][R4.64] ;  /* 0x0000000604047981 */ /* 0x000ea4000c1e1900 */
[----:B--2---:R-:W-:-:S07]  /*0cd0*/  FFMA R26, R3, R4, R26 ;  /* 0x00000004031a7223 */ /* 0x004fce000000001a */
.L_x_4:
[----:B------:R-:W0:Y:S01]  /*0ce0*/  LDCU.64 UR4, c[0x0][0x390] ;  /* 0x00007200ff0477ac */ /* 0x000e220008000a00 */
[----:B------:R-:W-:-:S03]  /*0cf0*/  SHF.R.S32.HI R15, RZ, 0x1f, R14 ;  /* 0x0000001fff0f7819 */ /* 0x000fc6000001140e */
[----:B------:R-:W-:-:S04]  /*0d00*/  IMAD.WIDE.U32 R2, R0, R12, R14 ;  /* 0x0000000c00027225 */ /* 0x000fc800078e000e */
[----:B------:R-:W-:Y:S01]  /*0d10*/  IMAD R13, R0, R13, R3 ;  /* 0x0000000d000d7224 */ /* 0x000fe200078e0203 */
[----:B0-----:R-:W-:-:S04]  /*0d20*/  LEA R4, P0, R2, UR4, 0x2 ;  /* 0x0000000402047c11 */ /* 0x001fc8000f8010ff */
[----:B------:R-:W-:-:S05]  /*0d30*/  LEA.HI.X R5, R2, UR5, R13, 0x2, P0 ;  /* 0x0000000502057c11 */ /* 0x000fca00080f140d */
[----:B------:R-:W-:Y:S01]  /*0d40*/  STG.E desc[UR6][R4.64], R26 ;  /* 0x0000001a04007986 */ /* 0x000fe2000c101906 */
[----:B------:R-:W-:Y:S05]  /*0d50*/  EXIT ;  /* 0x000000000000794d */ /* 0x000fea0003800000 */
.L_x_9:
        /* <DEDUP_REMOVED lines=10> */
.L_x_11:


//--------------------- .nv.shared._Z15matrix_multiplyPfS_S_m --------------------------
	.section	.nv.shared._Z15matrix_multiplyPfS_S_m,"aw",@nobits
	.sectionflags	@""
	.align	4
.nv.shared._Z15matrix_multiplyPfS_S_m:
	.zero		3072


//--------------------- .nv.shared.reserved.0     --------------------------
	.section	.nv.shared.reserved.0,"aw",@nobits
	.weak		__nv_reservedSMEM_offset_0_alias
	.size		__nv_reservedSMEM_offset_0_alias, 0, 64
	.other		__nv_reservedSMEM_offset_0_alias,@"STO_CUDA_RESERVED_SHARED STV_DEFAULT"
__nv_reservedSMEM_offset_0_alias:
	.zero		0
	.zero		64


//--------------------- .nv.constant0._Z15matrix_multiplyPfS_S_m --------------------------
	.section	.nv.constant0._Z15matrix_multiplyPfS_S_m,"a",@progbits
	.sectionflags	@""
	.align	4
.nv.constant0._Z15matrix_multiplyPfS_S_m:
	.zero		928


//--------------------- .nv.constant0._Z22matrix_multiply_simplePfS_S_m --------------------------
	.section	.nv.constant0._Z22matrix_multiply_simplePfS_S_m,"a",@progbits
	.sectionflags	@""
	.align	4
.nv.constant0._Z22matrix_multiply_simplePfS_S_m:
	.zero		928


//--------------------- SYMBOLS --------------------------

	.type		.nv.reservedSmem.offset0,@object
	.size		.nv.reservedSmem.offset0,0x4
	.type		.nv.reservedSmem.cap,@object
	.size		.nv.reservedSmem.cap,0x4
